def gluon_wgmma(
    a_ptr,
    b_ptr,
    c_ptr,
    M,
    N,
    K,
    stride_am,
    stride_bk,
    stride_cm,
    BLOCK_M: gl.constexpr,
    BLOCK_N: gl.constexpr,
    BLOCK_K: gl.constexpr,
    DTYPE: gl.constexpr,
    A_LAYOUT: gl.constexpr,
    B_LAYOUT: gl.constexpr,
    C_LAYOUT: gl.constexpr,
    B_SHAPE: gl.constexpr,
    TRANS_B: gl.constexpr,
    NUM_BUFFERS: gl.constexpr,
    NUM_WARPS: gl.constexpr,
):
    a_desc = tma.make_tensor_descriptor(
        a_ptr, [M, K], [stride_am, 1], [BLOCK_M, BLOCK_K], A_LAYOUT
    )
    b_desc = tma.make_tensor_descriptor(
        b_ptr,
        [N, K] if TRANS_B else [K, N],
        [stride_bk, 1],
        B_SHAPE,
        B_LAYOUT,
    )
    c_desc = tma.make_tensor_descriptor(
        c_ptr, [M, N], [stride_cm, 1], [BLOCK_M, BLOCK_N], C_LAYOUT
    )

    a_bufs = gl.allocate_shared_memory(
        DTYPE, [NUM_BUFFERS, BLOCK_M, BLOCK_K], A_LAYOUT
    )
    b_bufs = gl.allocate_shared_memory(DTYPE, [NUM_BUFFERS] + B_SHAPE, B_LAYOUT)

    pid_m = gl.program_id(0)
    pid_n = gl.program_id(1)
    off_m = pid_m * BLOCK_M
    off_n = pid_n * BLOCK_N

    mma_layout: gl.constexpr = pick_wgmma_layout(DTYPE, BLOCK_M, BLOCK_N, NUM_WARPS)
    acc = warpgroup_mma_init(
        gl.zeros((BLOCK_M, BLOCK_N), dtype=gl.float32, layout=mma_layout)
    )

    bars = gl.allocate_shared_memory(
        gl.int64, [NUM_BUFFERS, 1], mbarrier.MBarrierLayout()
    )
    for i in gl.static_range(NUM_BUFFERS):
        mbarrier.init(bars.index(i), count=1)
    idx = 0
    phase = 0

    for k in range(0, K, BLOCK_K):
        a = a_bufs.index(idx)
        b = b_bufs.index(idx)
        bar = bars.index(idx)
        mbarrier.expect(bar, a_desc.block_type.nbytes + b_desc.block_type.nbytes)
        tma.async_copy_global_to_shared(a_desc, [off_m, k], bar, a)
        tma.async_copy_global_to_shared(
            b_desc, [off_n, k] if TRANS_B else [k, off_n], bar, b
        )
        mbarrier.wait(bar, phase=phase)

        if TRANS_B:
            b = b.permute((1, 0))
        acc = warpgroup_mma_wait(num_outstanding=0, deps=(acc,))
        acc = warpgroup_mma(a, b, acc, is_async=True)

        idx += 1
        if idx == NUM_BUFFERS:
            idx = 0
            phase ^= 1

    acc = warpgroup_mma_wait(num_outstanding=0, deps=(acc,))
    for i in gl.static_range(NUM_BUFFERS):
        mbarrier.invalidate(bars.index(i))

    c_smem = gl.allocate_shared_memory(DTYPE, [BLOCK_M, BLOCK_N], C_LAYOUT)
    c_smem.store(acc.to(DTYPE))
    fence_async_shared()
    tma.async_copy_shared_to_global(c_desc, [off_m, off_n], c_smem)
    tma.store_wait(pendings=0)

# config = {"BLOCK_K": 32, "BLOCK_M": 64, "BLOCK_N": 64, "arch": "sm_90", "dtype": "fp16", "num_buffers": 3, "num_warps": 4, "trans_b": 0}
# arch = sm_90


// ===== COMPILED SASS (sm_90a) =====

	.target	sm_90a

	.elftype	@"ET_EXEC"


//--------------------- .note.nv.tkinfo           --------------------------
	.section	.note.nv.tkinfo,"",@"SHT_NOTE"
	.sectionflags	@"SHF_NOTE_NV_TKINFO"
	.tkinfo
        /*0018*/ 	.word	0x00000002
        /*0030*/ 	.string	""
        /*0030*/ 	.string	"ptxas"
        /*0030*/ 	.string	"Cuda compilation tools, release 13.0, V13.0.88"
        /*0030*/ 	.string	"Build cuda_13.0.r13.0/compiler.36424714_0"
        /*0030*/ 	.string	"-v  -suppress-debug-info  -lineinfo  -arch sm_90a "



//--------------------- .note.nv.cuinfo           --------------------------
	.section	.note.nv.cuinfo,"",@"SHT_NOTE"
	.sectionflags	@"SHF_NOTE_NV_CUINFO"
        /*0018*/ 	.short	0x0002
        /*001a*/ 	.short	0x005a
        /*001c*/ 	.short	0x0082
	.zero		2


//--------------------- .nv.info                  --------------------------
	.section	.nv.info,"",@"SHT_CUDA_INFO"
	.align	4


	//----- nvinfo : EIATTR_REGCOUNT
	.align		4
        /*0000*/ 	.byte	0x04, 0x2f
        /*0002*/ 	.short	(.L_1 - .L_0)
	.align		4
.L_0:
        /*0004*/ 	.word	index@(gluon_wgmma)
        /*0008*/ 	.word	0x0000003a


	//----- nvinfo : EIATTR_FRAME_SIZE
	.align		4
.L_1:
        /*000c*/ 	.byte	0x04, 0x11
        /*000e*/ 	.short	(.L_3 - .L_2)
	.align		4
.L_2:
        /*0010*/ 	.word	index@(gluon_wgmma)
        /*0014*/ 	.word	0x00000000


	//----- nvinfo : EIATTR_MIN_STACK_SIZE
	.align		4
.L_3:
        /*0018*/ 	.byte	0x04, 0x12
        /*001a*/ 	.short	(.L_5 - .L_4)
	.align		4
.L_4:
        /*001c*/ 	.word	index@(gluon_wgmma)
        /*0020*/ 	.word	0x00000000
.L_5:


//--------------------- .nv.compat                --------------------------
	.section	.nv.compat,"",@"SHT_CUDA_COMPAT_INFO"
	.align	4
        /*0000*/ 	.byte	0x02, 0x09, 0x01, 0x00, 0x02, 0x02, 0x04, 0x00, 0x02, 0x05, 0x05, 0x00, 0x03, 0x07, 0x01, 0x01
        /*0010*/ 	.byte	0x02, 0x03, 0x03, 0x00, 0x02, 0x06, 0x01, 0x00, 0x04, 0x0b, 0x08, 0x00, 0x00, 0x00, 0x00, 0x00
        /*0020*/ 	.byte	0x00, 0x00, 0x00, 0x00


//--------------------- .nv.info.gluon_wgmma      --------------------------
	.section	.nv.info.gluon_wgmma,"",@"SHT_CUDA_INFO"
	.sectionflags	@""
	.align	4


	//----- nvinfo : EIATTR_CUDA_API_VERSION
	.align		4
        /*0000*/ 	.byte	0x04, 0x37
        /*0002*/ 	.short	(.L_7 - .L_6)
.L_6:
        /*0004*/ 	.word	0x00000082


	//----- nvinfo : EIATTR_KPARAM_INFO
	.align		4
.L_7:
        /*0008*/ 	.byte	0x04, 0x17
        /*000a*/ 	.short	(.L_9 - .L_8)
.L_8:
        /*000c*/ 	.word	0x00000000
        /*0010*/ 	.short	0x000a
        /*0012*/ 	.short	0x0048
        /*0014*/ 	.byte	0x00, 0xf4, 0x21, 0x00


	//----- nvinfo : EIATTR_KPARAM_INFO
	.align		4
.L_9:
        /*0018*/ 	.byte	0x04, 0x17
        /*001a*/ 	.short	(.L_11 - .L_10)
.L_10:
        /*001c*/ 	.word	0x00000000
        /*0020*/ 	.short	0x0009
        /*0022*/ 	.short	0x0040
        /*0024*/ 	.byte	0x00, 0xf4, 0x21, 0x00


	//----- nvinfo : EIATTR_KPARAM_INFO
	.align		4
.L_11:
        /*0028*/ 	.byte	0x04, 0x17
        /*002a*/ 	.short	(.L_13 - .L_12)
.L_12:
        /*002c*/ 	.word	0x00000000
        /*0030*/ 	.short	0x0008
        /*0032*/ 	.short	0x0038
        /*0034*/ 	.byte	0x00, 0xf0, 0x21, 0x00


	//----- nvinfo : EIATTR_KPARAM_INFO
	.align		4
.L_13:
        /*0038*/ 	.byte	0x04, 0x17
        /*003a*/ 	.short	(.L_15 - .L_14)
.L_14:
        /*003c*/ 	.word	0x00000000
        /*0040*/ 	.short	0x0007
        /*0042*/ 	.short	0x0030
        /*0044*/ 	.byte	0x00, 0xf0, 0x21, 0x00


	//----- nvinfo : EIATTR_KPARAM_INFO
	.align		4
.L_15:
        /*0048*/ 	.byte	0x04, 0x17
        /*004a*/ 	.short	(.L_17 - .L_16)
.L_16:
        /*004c*/ 	.word	0x00000000
        /*0050*/ 	.short	0x0006
        /*0052*/ 	.short	0x0028
        /*0054*/ 	.byte	0x00, 0xf0, 0x21, 0x00


	//----- nvinfo : EIATTR_KPARAM_INFO
	.align		4
.L_17:
        /*0058*/ 	.byte	0x04, 0x17
        /*005a*/ 	.short	(.L_19 - .L_18)
.L_18:
        /*005c*/ 	.word	0x00000000
        /*0060*/ 	.short	0x0005
        /*0062*/ 	.short	0x0020
        /*0064*/ 	.byte	0x00, 0xf0, 0x11, 0x00


	//----- nvinfo : EIATTR_KPARAM_INFO
	.align		4
.L_19:
        /*0068*/ 	.byte	0x04, 0x17
        /*006a*/ 	.short	(.L_21 - .L_20)
.L_20:
        /*006c*/ 	.word	0x00000000
        /*0070*/ 	.short	0x0004
        /*0072*/ 	.short	0x001c
        /*0074*/ 	.byte	0x00, 0xf0, 0x11, 0x00


	//----- nvinfo : EIATTR_KPARAM_INFO
	.align		4
.L_21:
        /*0078*/ 	.byte	0x04, 0x17
        /*007a*/ 	.short	(.L_23 - .L_22)
.L_22:
        /*007c*/ 	.word	0x00000000
        /*0080*/ 	.short	0x0003
        /*0082*/ 	.short	0x0018
        /*0084*/ 	.byte	0x00, 0xf0, 0x11, 0x00


	//----- nvinfo : EIATTR_KPARAM_INFO
	.align		4
.L_23:
        /*0088*/ 	.byte	0x04, 0x17
        /*008a*/ 	.short	(.L_25 - .L_24)
.L_24:
        /*008c*/ 	.word	0x00000000
        /*0090*/ 	.short	0x0002
        /*0092*/ 	.short	0x0010
        /*0094*/ 	.byte	0x00, 0xf4, 0x21, 0x00


	//----- nvinfo : EIATTR_KPARAM_INFO
	.align		4
.L_25:
        /*0098*/ 	.byte	0x04, 0x17
        /*009a*/ 	.short	(.L_27 - .L_26)
.L_26:
        /*009c*/ 	.word	0x00000000
        /*00a0*/ 	.short	0x0001
        /*00a2*/ 	.short	0x0008
        /*00a4*/ 	.byte	0x00, 0xf4, 0x21, 0x00


	//----- nvinfo : EIATTR_KPARAM_INFO
	.align		4
.L_27:
        /*00a8*/ 	.byte	0x04, 0x17
        /*00aa*/ 	.short	(.L_29 - .L_28)
.L_28:
        /*00ac*/ 	.word	0x00000000
        /*00b0*/ 	.short	0x0000
        /*00b2*/ 	.short	0x0000
        /*00b4*/ 	.byte	0x00, 0xf4, 0x21, 0x00


	//----- nvinfo : EIATTR_SPARSE_MMA_MASK
	.align		4
.L_29:
        /*00b8*/ 	.byte	0x03, 0x50
        /*00ba*/ 	.short	0x0000


	//----- nvinfo : EIATTR_MAXREG_COUNT
	.align		4
        /*00bc*/ 	.byte	0x03, 0x1b
        /*00be*/ 	.short	0x00ff


	//----- nvinfo : EIATTR_NUM_BARRIERS
	.align		4
        /*00c0*/ 	.byte	0x02, 0x4c
        /*00c2*/ 	.byte	0x01
	.zero		1


	//----- nvinfo : EIATTR_MERCURY_ISA_VERSION
	.align		4
        /*00c4*/ 	.byte	0x03, 0x5f
        /*00c6*/ 	.short	0x0101


	//----- nvinfo : EIATTR_INT_WARP_WIDE_INSTR_OFFSETS
	.align		4
        /*00c8*/ 	.byte	0x04, 0x31
        /*00ca*/ 	.short	(.L_31 - .L_30)


	//   ....[0]....
.L_30:
        /*00cc*/ 	.word	0x00001330


	//   ....[1]....
        /*00d0*/ 	.word	0x00001350


	//   ....[2]....
        /*00d4*/ 	.word	0x00001360


	//   ....[3]....
        /*00d8*/ 	.word	0x00001440


	//   ....[4]....
        /*00dc*/ 	.word	0x000016d0


	//   ....[5]....
        /*00e0*/ 	.word	0x000016e0


	//   ....[6]....
        /*00e4*/ 	.word	0x00001750


	//   ....[7]....
        /*00e8*/ 	.word	0x00001760


	//   ....[8]....
        /*00ec*/ 	.word	0x00001c90


	//   ....[9]....
        /*00f0*/ 	.word	0x00001ca0


	//----- nvinfo : EIATTR_COOP_GROUP_MASK_REGIDS
	.align		4
.L_31:
        /*00f4*/ 	.byte	0x04, 0x29
        /*00f6*/ 	.short	(.L_33 - .L_32)


	//   ....[0]....
.L_32:
        /*00f8*/ 	.word	0xffffffff


	//   ....[1]....
        /*00fc*/ 	.word	0xffffffff


	//   ....[2]....
        /*0100*/ 	.word	0xffffffff


	//----- nvinfo : EIATTR_COOP_GROUP_INSTR_OFFSETS
	.align		4
.L_33:
        /*0104*/ 	.byte	0x04, 0x28
        /*0106*/ 	.short	(.L_35 - .L_34)


	//   ....[0]....
.L_34:
        /*0108*/ 	.word	0x00000150


	//   ....[1]....
        /*010c*/ 	.word	0x00000720


	//   ....[2]....
        /*0110*/ 	.word	0x00000cd0


	//----- nvinfo : EIATTR_MBARRIER_INSTR_OFFSETS
	.align		4
.L_35:
        /*0114*/ 	.byte	0x04, 0x39
        /*0116*/ 	.short	(.L_37 - .L_36)


	//   ....[0]....
.L_36:
        /*0118*/ 	.word	0x000014a0
        /*011c*/ 	.word	0x000000ff
        /*0120*/ 	.word	0x00006000
        /*0124*/ 	.short	0x0100
        /*0126*/ 	.byte	0x0c
	.zero		1


	//   ....[1]....
        /*0128*/ 	.word	0x000014c0
        /*012c*/ 	.word	0x000000ff
        /*0130*/ 	.word	0x00006008
        /*0134*/ 	.short	0x0100
        /*0136*/ 	.byte	0x0c
	.zero		1


	//   ....[2]....
        /*0138*/ 	.word	0x000014f0
        /*013c*/ 	.word	0x000000ff
        /*0140*/ 	.word	0x00006010
        /*0144*/ 	.short	0x0100
        /*0146*/ 	.byte	0x0c
	.zero		1


	//   ....[3]....
        /*0148*/ 	.word	0x00001810
        /*014c*/ 	.word	0x000000ff
        /*0150*/ 	.word	0x00006000
        /*0154*/ 	.short	0x010a
        /*0156*/ 	.byte	0x0d
	.zero		1


	//   ....[4]....
        /*0158*/ 	.word	0x00001b30
        /*015c*/ 	.word	0x000000ff
        /*0160*/ 	.word	0x00006000
        /*0164*/ 	.short	0x0108
        /*0166*/ 	.byte	0x0c
	.zero		1


	//   ....[5]....
        /*0168*/ 	.word	0x00001c50
        /*016c*/ 	.word	0x000000ff
        /*0170*/ 	.word	0x00006008
        /*0174*/ 	.short	0x0108
        /*0176*/ 	.byte	0x0c
	.zero		1


	//   ....[6]....
        /*0178*/ 	.word	0x00001cd0
        /*017c*/ 	.word	0x000000ff
        /*0180*/ 	.word	0x00006010
        /*0184*/ 	.short	0x0108
        /*0186*/ 	.byte	0x0c
	.zero		1


	//   ....[7]....
        /*0188*/ 	.word	0x00001da0
        /*018c*/ 	.word	0x000000ff
        /*0190*/ 	.word	0x00006000
        /*0194*/ 	.short	0x010a
        /*0196*/ 	.byte	0x0d
	.zero		1


	//----- nvinfo : EIATTR_NUM_MBARRIERS
	.align		4
.L_37:
        /*0198*/ 	.byte	0x03, 0x38
        /*019a*/ 	.short	0x0003


	//----- nvinfo : EIATTR_EXIT_INSTR_OFFSETS
	.align		4
        /*019c*/ 	.byte	0x04, 0x1c
        /*019e*/ 	.short	(.L_39 - .L_38)


	//   ....[0]....
.L_38:
        /*01a0*/ 	.word	0x00001d90


	//----- nvinfo : EIATTR_REQNTID
	.align		4
.L_39:
        /*01a4*/ 	.byte	0x04, 0x10
        /*01a6*/ 	.short	(.L_41 - .L_40)
.L_40:
        /*01a8*/ 	.word	0x00000080
        /*01ac*/ 	.word	0x00000001
        /*01b0*/ 	.word	0x00000001


	//----- nvinfo : EIATTR_CRS_STACK_SIZE
	.align		4
.L_41:
        /*01b4*/ 	.byte	0x04, 0x1e
        /*01b6*/ 	.short	(.L_43 - .L_42)
.L_42:
        /*01b8*/ 	.word	0x00000000


	//----- nvinfo : EIATTR_CBANK_PARAM_SIZE
	.align		4
.L_43:
        /*01bc*/ 	.byte	0x03, 0x19
        /*01be*/ 	.short	0x0050


	//----- nvinfo : EIATTR_PARAM_CBANK
	.align		4
        /*01c0*/ 	.byte	0x04, 0x0a
        /*01c2*/ 	.short	(.L_45 - .L_44)
	.align		4
.L_44:
        /*01c4*/ 	.word	index@(.nv.constant0.gluon_wgmma)
        /*01c8*/ 	.short	0x0210
        /*01ca*/ 	.short	0x0050


	//----- nvinfo : EIATTR_SW_WAR
	.align		4
.L_45:
        /*01cc*/ 	.byte	0x04, 0x36
        /*01ce*/ 	.short	(.L_47 - .L_46)
.L_46:
        /*01d0*/ 	.word	0x00000008
.L_47:


//--------------------- .nv.callgraph             --------------------------
	.section	.nv.callgraph,"",@"SHT_CUDA_CALLGRAPH"
	.align	4
	.sectionentsize	8
	.align		4
        /*0000*/ 	.word	0x00000000
	.align		4
        /*0004*/ 	.word	0xffffffff
	.align		4
        /*0008*/ 	.word	0x00000000
	.align		4
        /*000c*/ 	.word	0xfffffffe
	.align		4
        /*0010*/ 	.word	0x00000000
	.align		4
        /*0014*/ 	.word	0xfffffffd
	.align		4
        /*0018*/ 	.word	0x00000000
	.align		4
        /*001c*/ 	.word	0xfffffffc


//--------------------- .text.gluon_wgmma         --------------------------
	.section	.text.gluon_wgmma,"ax",@progbits
	.align	128
        .global         gluon_wgmma
        .type           gluon_wgmma,@function
        .size           gluon_wgmma,(.L_x_52 - gluon_wgmma)
        .other          gluon_wgmma,@"STO_CUDA_ENTRY STV_DEFAULT"
gluon_wgmma:
.text.gluon_wgmma:
[----:B------:R-:W-:Y:S01]  /*0000*/  LDC R1, c[0x0][0x28] ;  /* 0x00000a00ff017b82 */ /* 0x000fe20000000800 */
[----:B------:R-:W1:Y:S07]  /*0010*/  S2R R0, SR_TID.X ;  /* 0x0000000000007919 */ /* 0x000e6e0000002100 */
[----:B------:R-:W2:Y:S01]  /*0020*/  S2UR UR4, SR_CgaCtaId ;  /* 0x00000000000479c3 */ /* 0x000ea20000008800 */
[----:B------:R-:W-:Y:S01]  /*0030*/  UMOV UR12, 0x400 ;  /* 0x00000400000c7882 */ /* 0x000fe20000000000 */
[----:B------:R-:W-:Y:S01]  /*0040*/  ULDC UR6, c[0x0][0xc] ;  /* 0x0000030000067ab9 */ /* 0x000fe20000000800 */
[----:B------:R-:W-:Y:S01]  /*0050*/  ULDC.64 UR28, c[0x0][0x250] ;  /* 0x00009400001c7ab9 */ /* 0x000fe20000000a00 */
[----:B------:R-:W-:Y:S04]  /*0060*/  BSSY B0, `(.L_x_0) ;  /* 0x000001f000007945 */ /* 0x000fe80003800000 */
[----:B------:R-:W3:Y:S08]  /*0070*/  LDC R2, c[0x0][0x228] ;  /* 0x00008a00ff027b82 */ /* 0x000ef00000000800 */
[----:B------:R-:W4:Y:S08]  /*0080*/  LDC R8, c[0x0][0x230] ;  /* 0x00008c00ff087b82 */ /* 0x000f300000000800 */
[----:B------:R-:W-:Y:S01]  /*0090*/  S2UR UR30, SR_CTAID.Y ;  /* 0x00000000001e79c3 */ /* 0x000fe20000002600 */
[----:B--2---:R-:W-:-:S03]  /*00a0*/  ULEA UR12, UR4, UR12, 0x18 ;  /* 0x0000000c040c7291 */ /* 0x004fc6000f8ec03f */
[----:B------:R-:W-:Y:S01]  /*00b0*/  ULDC UR4, c[0x0][0x10] ;  /* 0x0000040000047ab9 */ /* 0x000fe20000000800 */
[----:B-1----:R-:W-:-:S03]  /*00c0*/  LOP3.LUT R6, R0, 0x7f, RZ, 0xc0, !PT ;  /* 0x0000007f00067812 */ /* 0x002fc600078ec0ff */
[----:B------:R-:W1:Y:S01]  /*00d0*/  S2UR UR5, SR_CTAID.Z ;  /* 0x00000000000579c3 */ /* 0x000e620000002700 */
[----:B---3--:R-:W-:Y:S01]  /*00e0*/  VIADD R2, R2, 0xffffffff ;  /* 0xffffffff02027836 */ /* 0x008fe20000000000 */
[C---:B------:R-:W-:Y:S02]  /*00f0*/  ISETP.GE.U32.AND P0, PT, R6.reuse, 0x20, PT ;  /* 0x000000200600780c */ /* 0x040fe40003f06070 */
[C---:B------:R-:W-:Y:S02]  /*0100*/  ISETP.NE.U32.AND P2, PT, R6.reuse, RZ, PT ;  /* 0x000000ff0600720c */ /* 0x040fe40003f45070 */
[----:B------:R-:W-:Y:S02]  /*0110*/  LEA R11, R6, UR12, 0x2 ;  /* 0x0000000c060b7c11 */ /* 0x000fe4000f8e10ff */
[----:B------:R-:W2:Y:S01]  /*0120*/  S2UR UR31, SR_CTAID.X ;  /* 0x00000000001f79c3 */ /* 0x000ea20000002500 */
[----:B----4-:R-:W-:-:S06]  /*0130*/  VIADD R14, R8, 0xffffffff ;  /* 0xffffffff080e7836 */ /* 0x010fcc0000000000 */
[----:B------:R3:W-:Y:S01]  /*0140*/  @!P0 STS [R11], RZ ;  /* 0x000000ff0b008388 */ /* 0x0007e20000000800 */
[----:B------:R-:W-:-:S03]  /*0150*/  NOP ;  /* 0x0000000000007918 */ /* 0x000fc60000000000 */
[----:B------:R3:W-:Y:S01]  /*0160*/  @!P2 STS [UR12+0x24], R2 ;  /* 0x00002402ff00a988 */ /* 0x0007e2000800080c */
[----:B-1----:R-:W-:-:S03]  /*0170*/  UIMAD UR4, UR5, UR4, UR30 ;  /* 0x00000004050472a4 */ /* 0x002fc6000f8e021e */
[----:B------:R3:W-:Y:S01]  /*0180*/  @!P2 STS [UR12+0x20], R14 ;  /* 0x0000200eff00a988 */ /* 0x0007e2000800080c */
[----:B--2---:R-:W-:-:S04]  /*0190*/  UIMAD UR4, UR4, UR6, UR31 ;  /* 0x00000006040472a4 */ /* 0x004fc8000f8e021f */
[----:B------:R-:W-:-:S03]  /*01a0*/  UIMAD UR5, UR4, 0x180, URZ ;  /* 0x00000180040578a4 */ /* 0x000fc6000f8e023f */
[----:B------:R-:W-:Y:S01]  /*01b0*/  UMOV UR4, URZ ;  /* 0x0000003f00047c82 */ /* 0x000fe20008000000 */
[----:B------:R-:W-:-:S04]  /*01c0*/  UIADD3 UR24, UP0, UR5, UR28, URZ ;  /* 0x0000001c05187290 */ /* 0x000fc8000ff1e03f */
[----:B------:R-:W-:Y:S01]  /*01d0*/  ULEA.HI.X.SX32 UR25, UR5, UR29, 0x1, UP0 ;  /* 0x0000001d05197291 */ /* 0x000fe200080f0e3f */
[----:B---3--:R-:W-:Y:S11]  /*01e0*/  @P2 BRA `(.L_x_1) ;  /* 0x0000000000182947 */ /* 0x008ff60003800000 */
[----:B------:R-:W1:Y:S01]  /*01f0*/  LDS R3, [UR12+0x8] ;  /* 0x0000080cff037984 */ /* 0x000e620008000800 */
[----:B------:R-:W2:Y:S01]  /*0200*/  LDC.64 R12, c[0x0][0x210] ;  /* 0x00008400ff0c7b82 */ /* 0x000ea20000000a00 */
[----:B------:R-:W-:Y:S02]  /*0210*/  IMAD.MOV.U32 R4, RZ, RZ, 0x70 ;  /* 0x00000070ff047424 */ /* 0x000fe400078e00ff */
[----:B--2---:R2:W-:Y:S03]  /*0220*/  STS.64 [UR12], R12 ;  /* 0x0000000cff007988 */ /* 0x0045e60008000a0c */
[----:B-1----:R-:W-:-:S05]  /*0230*/  LOP3.LUT R3, R3, 0x10, R4, 0xd8, !PT ;  /* 0x0000001003037812 */ /* 0x002fca00078ed804 */
[----:B------:R2:W-:Y:S02]  /*0240*/  STS [UR12+0x8], R3 ;  /* 0x00000803ff007988 */ /* 0x0005e4000800080c */
.L_x_1:
[----:B------:R-:W-:Y:S05]  /*0250*/  BSYNC B0 ;  /* 0x0000000000007941 */ /* 0x000fea0003800000 */
.L_x_0:
[----:B------:R-:W-:Y:S04]  /*0260*/  BSSY B0, `(.L_x_2) ;  /* 0x000000a000007945 */ /* 0x000fe80003800000 */
[----:B------:R-:W-:Y:S05]  /*0270*/  @P2 BRA `(.L_x_3) ;  /* 0x0000000000202947 */ /* 0x000fea0003800000 */
[----:B--2---:R-:W1:Y:S01]  /*0280*/  LDS R3, [UR12+0x34] ;  /* 0x0000340cff037984 */ /* 0x004e620008000800 */
[----:B------:R-:W-:Y:S02]  /*0290*/  IMAD.MOV.U32 R4, RZ, RZ, 0x1f000000 ;  /* 0x1f000000ff047424 */ /* 0x000fe400078e00ff */
[----:B------:R-:W-:Y:S01]  /*02a0*/  @!P2 IMAD.MOV.U32 R5, RZ, RZ, 0x3f ;  /* 0x0000003fff05a424 */ /* 0x000fe200078e00ff */
[----:B------:R-:W2:Y:S02]  /*02b0*/  @!P2 LDS R10, [UR12+0x38] ;  /* 0x0000380cff0aa984 */ /* 0x000ea40008000800 */
[----:B-1----:R-:W-:Y:S02]  /*02c0*/  LOP3.LUT R3, R3, 0xff000000, R4, 0xb8, !PT ;  /* 0xff00000003037812 */ /* 0x002fe400078eb804 */
[----:B--2---:R-:W-:-:S03]  /*02d0*/  @!P2 LOP3.LUT R4, R10, 0xff, R5, 0xb8, !PT ;  /* 0x000000ff0a04a812 */ /* 0x004fc600078eb805 */
[----:B------:R1:W-:Y:S04]  /*02e0*/  STS [UR12+0x34], R3 ;  /* 0x00003403ff007988 */ /* 0x0003e8000800080c */
[----:B------:R1:W-:Y:S02]  /*02f0*/  @!P2 STS [UR12+0x38], R4 ;  /* 0x00003804ff00a988 */ /* 0x0003e4000800080c */
.L_x_3:
[----:B------:R-:W-:Y:S05]  /*0300*/  BSYNC B0 ;  /* 0x0000000000007941 */ /* 0x000fea0003800000 */
.L_x_2:
[----:B------:R-:W-:Y:S04]  /*0310*/  BSSY B0, `(.L_x_4) ;  /* 0x000000e000007945 */ /* 0x000fe80003800000 */
[----:B------:R-:W-:Y:S05]  /*0320*/  @P2 BRA `(.L_x_5) ;  /* 0x0000000000302947 */ /* 0x000fea0003800000 */
[----:B-1----:R-:W1:Y:S01]  /*0330*/  LDS R4, [UR12+0x34] ;  /* 0x0000340cff047984 */ /* 0x002e620008000800 */
[----:B--2---:R-:W2:Y:S03]  /*0340*/  LDC.64 R12, c[0x0][0x238] ;  /* 0x00008e00ff0c7b82 */ /* 0x004ea60000000a00 */
[----:B------:R-:W3:Y:S01]  /*0350*/  LDS R3, [UR12+0x1c] ;  /* 0x00001c0cff037984 */ /* 0x000ee20008000800 */
[C---:B--2---:R-:W-:Y:S01]  /*0360*/  SHF.L.U64.HI R10, R12.reuse, 0x1, R13 ;  /* 0x000000010c0a7819 */ /* 0x044fe2000001020d */
[----:B------:R-:W-:-:S03]  /*0370*/  IMAD.SHL.U32 R5, R12, 0x2, RZ ;  /* 0x000000020c057824 */ /* 0x000fc600078e00ff */
[--C-:B------:R-:W-:Y:S02]  /*0380*/  SHF.R.U32.HI R12, RZ, 0x4, R10.reuse ;  /* 0x00000004ff0c7819 */ /* 0x100fe4000001160a */
[----:B------:R-:W-:-:S05]  /*0390*/  SHF.R.U64 R5, R5, 0x4, R10 ;  /* 0x0000000405057819 */ /* 0x000fca000000120a */
[----:B------:R4:W-:Y:S01]  /*03a0*/  STS [UR12+0xc], R5 ;  /* 0x00000c05ff007988 */ /* 0x0009e2000800080c */
[----:B-1----:R-:W-:Y:S02]  /*03b0*/  LOP3.LUT R4, R4, 0x7, RZ, 0xb8, !PT ;  /* 0x0000000704047812 */ /* 0x002fe400078eb8ff */
[----:B---3--:R-:W-:-:S03]  /*03c0*/  LOP3.LUT R3, R3, 0xf, R12, 0xb8, !PT ;  /* 0x0000000f03037812 */ /* 0x008fc600078eb80c */
[----:B------:R4:W-:Y:S04]  /*03d0*/  STS [UR12+0x34], R4 ;  /* 0x00003404ff007988 */ /* 0x0009e8000800080c */
[----:B------:R4:W-:Y:S02]  /*03e0*/  STS [UR12+0x1c], R3 ;  /* 0x00001c03ff007988 */ /* 0x0009e4000800080c */
.L_x_5:
[----:B------:R-:W-:Y:S05]  /*03f0*/  BSYNC B0 ;  /* 0x0000000000007941 */ /* 0x000fea0003800000 */
.L_x_4:
[----:B------:R-:W-:Y:S04]  /*0400*/  BSSY B1, `(.L_x_6) ;  /* 0x000001a000017945 */ /* 0x000fe80003800000 */
[----:B------:R-:W-:Y:S04]  /*0410*/  BSSY B0, `(.L_x_7) ;  /* 0x0000015000007945 */ /* 0x000fe80003800000 */
[----:B------:R-:W-:Y:S05]  /*0420*/  @P2 BRA `(.L_x_8) ;  /* 0x0000000000202947 */ /* 0x000fea0003800000 */
[----:B-12-4-:R-:W1:Y:S02]  /*0430*/  LDS R3, [UR12+0x34] ;  /* 0x0000340cff037984 */ /* 0x016e640008000800 */
[----:B-1----:R-:W-:-:S05]  /*0440*/  LOP3.LUT R3, R3, 0x38, RZ, 0xb8, !PT ;  /* 0x0000003803037812 */ /* 0x002fca00078eb8ff */
[----:B------:R1:W-:Y:S01]  /*0450*/  STS [UR12+0x34], R3 ;  /* 0x00003403ff007988 */ /* 0x0003e2000800080c */
[----:B------:R-:W-:Y:S05]  /*0460*/  @P2 BRA `(.L_x_9) ;  /* 0x0000000000202947 */ /* 0x000fea0003800000 */
[----:B-1----:R-:W1:Y:S01]  /*0470*/  LDS R3, [UR12+0x8] ;  /* 0x0000080cff037984 */ /* 0x002e620008000800 */
[----:B------:R-:W-:-:S05]  /*0480*/  IMAD.MOV.U32 R4, RZ, RZ, 0x780 ;  /* 0x00000780ff047424 */ /* 0x000fca00078e00ff */
[----:B-1----:R-:W-:-:S05]  /*0490*/  LOP3.LUT R3, R3, 0x300, R4, 0xd8, !PT ;  /* 0x0000030003037812 */ /* 0x002fca00078ed804 */
[----:B------:R3:W-:Y:S02]  /*04a0*/  STS [UR12+0x8], R3 ;  /* 0x00000803ff007988 */ /* 0x0007e4000800080c */
.L_x_8:
[----:B------:R-:W-:Y:S05]  /*04b0*/  @P2 BRA `(.L_x_10) ;  /* 0x0000000000282947 */ /* 0x000fea0003800000 */
[----:B-1234-:R-:W1:Y:S02]  /*04c0*/  LDS R3, [UR12+0x8] ;  /* 0x0000080cff037984 */ /* 0x01ee640008000800 */
[----:B-1----:R-:W-:-:S05]  /*04d0*/  LOP3.LUT R3, R3, 0x1800, RZ, 0xb8, !PT ;  /* 0x0000180003037812 */ /* 0x002fca00078eb8ff */
[----:B------:R2:W-:Y:S02]  /*04e0*/  STS [UR12+0x8], R3 ;  /* 0x00000803ff007988 */ /* 0x0005e4000800080c */
.L_x_9:
[----:B------:R-:W-:Y:S05]  /*04f0*/  @P2 BREAK B0 ;  /* 0x0000000000002942 */ /* 0x000fea0003800000 */
[----:B------:R-:W-:Y:S05]  /*0500*/  @P2 BRA `(.L_x_11) ;  /* 0x0000000000242947 */ /* 0x000fea0003800000 */
[----:B------:R-:W3:Y:S01]  /*0510*/  LDS R4, [UR12+0x8] ;  /* 0x0000080cff047984 */ /* 0x000ee20008000800 */
[----:B-12---:R-:W-:-:S05]  /*0520*/  IMAD.MOV.U32 R3, RZ, RZ, 0x6000 ;  /* 0x00006000ff037424 */ /* 0x006fca00078e00ff */
[----:B---3--:R-:W-:-:S04]  /*0530*/  LOP3.LUT R3, R4, 0x4000, R3, 0xd8, !PT ;  /* 0x0000400004037812 */ /* 0x008fc800078ed803 */
[----:B------:R-:W-:-:S05]  /*0540*/  LOP3.LUT R3, R3, 0x400000, RZ, 0xb8, !PT ;  /* 0x0040000003037812 */ /* 0x000fca00078eb8ff */
[----:B------:R5:W-:Y:S02]  /*0550*/  STS [UR12+0x8], R3 ;  /* 0x00000803ff007988 */ /* 0x000be4000800080c */
.L_x_10:
[----:B------:R-:W-:Y:S05]  /*0560*/  BSYNC B0 ;  /* 0x0000000000007941 */ /* 0x000fea0003800000 */
.L_x_7:
[----:B-12345:R-:W1:Y:S02]  /*0570*/  @!P2 LDS R3, [UR12+0x8] ;  /* 0x0000080cff03a984 */ /* 0x03ee640008000800 */
[----:B-1----:R-:W-:-:S05]  /*0580*/  @!P2 LOP3.LUT R3, R3, 0x8000, RZ, 0xb8, !PT ;  /* 0x000080000303a812 */ /* 0x002fca00078eb8ff */
[----:B------:R3:W-:Y:S02]  /*0590*/  @!P2 STS [UR12+0x8], R3 ;  /* 0x00000803ff00a988 */ /* 0x0007e4000800080c */
.L_x_11:
[----:B------:R-:W-:Y:S05]  /*05a0*/  BSYNC B1 ;  /* 0x0000000000017941 */ /* 0x000fea0003800000 */
.L_x_6:
[----:B------:R-:W-:Y:S05]  /*05b0*/  WARPSYNC.ALL ;  /* 0x0000000000007948 */ /* 0x000fea0003800000 */
[----:B-123--:R-:W1:Y:S02]  /*05c0*/  LDC R3, c[0x0][0x22c] ;  /* 0x00008b00ff037b82 */ /* 0x00ee640000000800 */
[----:B-1----:R-:W-:Y:S01]  /*05d0*/  VIADD R3, R3, 0xffffffff ;  /* 0xffffffff03037836 */ /* 0x002fe20000000000 */
[----:B------:R-:W-:Y:S06]  /*05e0*/  @P0 BRA `(.L_x_12) ;  /* 0x0000000000280947 */ /* 0x000fec0003800000 */
[----:B------:R-:W1:Y:S01]  /*05f0*/  S2R R4, SR_LANEID ;  /* 0x0000000000047919 */ /* 0x000e620000000000 */
[----:B------:R-:W-:Y:S05]  /*0600*/  WARPSYNC.ALL ;  /* 0x0000000000007948 */ /* 0x000fea0003800000 */
[----:B-1----:R-:W-:-:S05]  /*0610*/  IMAD.SHL.U32 R7, R4, 0x4, RZ ;  /* 0x0000000404077824 */ /* 0x002fca00078e00ff */
[----:B------:R-:W1:Y:S01]  /*0620*/  LDS R9, [R7+UR12] ;  /* 0x0000000c07097984 */ /* 0x000e620008000800 */
[----:B------:R-:W-:-:S05]  /*0630*/  IADD3 R4, P1, R7, UR24, RZ ;  /* 0x0000001807047c10 */ /* 0x000fca000ff3e0ff */
[----:B------:R-:W-:-:S05]  /*0640*/  IMAD.X R5, RZ, RZ, UR25, P1 ;  /* 0x00000019ff057e24 */ /* 0x000fca00088e06ff */
[----:B-1----:R1:W2:Y:S01]  /*0650*/  ATOMG.E.EXCH.STRONG.GPU PT, RZ, [R4], R9 ;  /* 0x0000000904ff73a8 */ /* 0x0022a200041ee100 */
[----:B------:R-:W-:-:S04]  /*0660*/  DEPBAR {5,4,3,2,1,0} ;  /* 0x0000003f0000791a */ /* 0x000fc80000000000 */
[----:B------:R1:W-:Y:S01]  /*0670*/  UTMACCTL.IV [UR24] ;  /* 0x00000000180079b9 */ /* 0x0003e20008000000 */
[----:B------:R-:W-:Y:S01]  /*0680*/  NOP ;  /* 0x0000000000007918 */ /* 0x000fe20000000000 */
.L_x_12:
[----:B------:R-:W-:Y:S05]  /*0690*/  @P0 BRA `(.L_x_13) ;  /* 0x00000000000c0947 */ /* 0x000fea0003800000 */
[----:B------:R0:W-:Y:S01]  /*06a0*/  UTMACMDFLUSH ;  /* 0x00000000000079b7 */ /* 0x0001e20000000000 */
[----:B------:R-:W-:Y:S05]  /*06b0*/  @P0 BRA `(.L_x_13) ;  /* 0x0000000000040947 */ /* 0x000fea0003800000 */
[----:B------:R-:W-:-:S04]  /*06c0*/  DEPBAR.LE SB0, 0x0 ;  /* 0x000080000000791a */ /* 0x000fc80000000000 */
.L_x_13:
[----:B------:R-:W-:Y:S05]  /*06d0*/  WARPSYNC.ALL ;  /* 0x0000000000007948 */ /* 0x000fea0003800000 */
[----:B--2---:R-:W-:Y:S06]  /*06e0*/  BAR.SYNC.DEFER_BLOCKING 0x0 ;  /* 0x0000000000007b1d */ /* 0x004fec0000010000 */
[----:B------:R-:W-:Y:S02]  /*06f0*/  BSSY B1, `(.L_x_14) ;  /* 0x000000b000017945 */ /* 0x000fe40003800000 */
[----:B------:R-:W-:Y:S06]  /*0700*/  BAR.SYNC.DEFER_BLOCKING 0x0 ;  /* 0x0000000000007b1d */ /* 0x000fec0000010000 */
[----:B------:R2:W-:Y:S01]  /*0710*/  @!P0 STS [R11], RZ ;  /* 0x000000ff0b008388 */ /* 0x0005e20000000800 */
[----:B------:R-:W-:Y:S01]  /*0720*/  NOP ;  /* 0x0000000000007918 */ /* 0x000fe20000000000 */
[----:B------:R-:W-:Y:S05]  /*0730*/  @P2 BRA `(.L_x_15) ;  /* 0x0000000000182947 */ /* 0x000fea0003800000 */
[----:B-1----:R-:W1:Y:S01]  /*0740*/  LDS R4, [UR12+0x8] ;  /* 0x0000080cff047984 */ /* 0x002e620008000800 */
[----:B------:R-:W3:Y:S01]  /*0750*/  LDC.64 R12, c[0x0][0x218] ;  /* 0x00008600ff0c7b82 */ /* 0x000ee20000000a00 */
[----:B------:R-:W-:Y:S02]  /*0760*/  IMAD.MOV.U32 R5, RZ, RZ, 0x70 ;  /* 0x00000070ff057424 */ /* 0x000fe400078e00ff */
[----:B---3--:R3:W-:Y:S03]  /*0770*/  STS.64 [UR12], R12 ;  /* 0x0000000cff007988 */ /* 0x0087e60008000a0c */
[----:B-1----:R-:W-:-:S05]  /*0780*/  LOP3.LUT R4, R4, 0x10, R5, 0xd8, !PT ;  /* 0x0000001004047812 */ /* 0x002fca00078ed805 */
[----:B------:R3:W-:Y:S02]  /*0790*/  STS [UR12+0x8], R4 ;  /* 0x00000804ff007988 */ /* 0x0007e4000800080c */
.L_x_15:
[----:B-1----:R-:W-:Y:S05]  /*07a0*/  BSYNC B1 ;  /* 0x0000000000017941 */ /* 0x002fea0003800000 */
.L_x_14:
[----:B------:R-:W-:Y:S04]  /*07b0*/  BSSY B1, `(.L_x_16) ;  /* 0x000000a000017945 */ /* 0x000fe80003800000 */
[----:B------:R-:W-:Y:S05]  /*07c0*/  @P2 BRA `(.L_x_17) ;  /* 0x0000000000202947 */ /* 0x000fea0003800000 */
[----:B---3--:R-:W1:Y:S01]  /*07d0*/  LDS R4, [UR12+0x34] ;  /* 0x0000340cff047984 */ /* 0x008e620008000800 */
[----:B------:R-:W-:Y:S02]  /*07e0*/  IMAD.MOV.U32 R5, RZ, RZ, 0x3f000000 ;  /* 0x3f000000ff057424 */ /* 0x000fe400078e00ff */
[----:B------:R-:W-:Y:S01]  /*07f0*/  @!P2 IMAD.MOV.U32 R7, RZ, RZ, 0x1f ;  /* 0x0000001fff07a424 */ /* 0x000fe200078e00ff */
[----:B------:R-:W3:Y:S02]  /*0800*/  @!P2 LDS R10, [UR12+0x38] ;  /* 0x0000380cff0aa984 */ /* 0x000ee40008000800 */
[----:B-1----:R-:W-:Y:S02]  /*0810*/  LOP3.LUT R4, R4, 0xff000000, R5, 0xb8, !PT ;  /* 0xff00000004047812 */ /* 0x002fe400078eb805 */
[----:B---3--:R-:W-:-:S03]  /*0820*/  @!P2 LOP3.LUT R5, R10, 0xff, R7, 0xb8, !PT ;  /* 0x000000ff0a05a812 */ /* 0x008fc600078eb807 */
[----:B------:R1:W-:Y:S04]  /*0830*/  STS [UR12+0x34], R4 ;  /* 0x00003404ff007988 */ /* 0x0003e8000800080c */
[----:B------:R1:W-:Y:S02]  /*0840*/  @!P2 STS [UR12+0x38], R5 ;  /* 0x00003805ff00a988 */ /* 0x0003e4000800080c */
.L_x_17:
[----:B------:R-:W-:Y:S05]  /*0850*/  BSYNC B1 ;  /* 0x0000000000017941 */ /* 0x000fea0003800000 */
.L_x_16:
[----:B------:R-:W-:Y:S04]  /*0860*/  BSSY B1, `(.L_x_18) ;  /* 0x0000004000017945 */ /* 0x000fe80003800000 */
[----:B------:R-:W-:Y:S05]  /*0870*/  @P2 BRA `(.L_x_19) ;  /* 0x0000000000082947 */ /* 0x000fea0003800000 */
[----:B------:R4:W-:Y:S04]  /*0880*/  STS [UR12+0x24], R14 ;  /* 0x0000240eff007988 */ /* 0x0009e8000800080c */
[----:B------:R4:W-:Y:S02]  /*0890*/  STS [UR12+0x20], R3 ;  /* 0x00002003ff007988 */ /* 0x0009e4000800080c */
.L_x_19:
[----:B------:R-:W-:Y:S05]  /*08a0*/  BSYNC B1 ;  /* 0x0000000000017941 */ /* 0x000fea0003800000 */
.L_x_18:
[----:B------:R-:W-:Y:S04]  /*08b0*/  BSSY B1, `(.L_x_20) ;  /* 0x000000e000017945 */ /* 0x000fe80003800000 */
[----:B------:R-:W-:Y:S05]  /*08c0*/  @P2 BRA `(.L_x_21) ;  /* 0x0000000000302947 */ /* 0x000fea0003800000 */
[----:B-1----:R-:W1:Y:S01]  /*08d0*/  LDS R5, [UR12+0x34] ;  /* 0x0000340cff057984 */ /* 0x002e620008000800 */
[----:B---3--:R-:W3:Y:S03]  /*08e0*/  LDC.64 R12, c[0x0][0x240] ;  /* 0x00009000ff0c7b82 */ /* 0x008ee60000000a00 */
[----:B------:R-:W5:Y:S01]  /*08f0*/  LDS R4, [UR12+0x1c] ;  /* 0x00001c0cff047984 */ /* 0x000f620008000800 */
[C---:B---3--:R-:W-:Y:S01]  /*0900*/  SHF.L.U64.HI R10, R12.reuse, 0x1, R13 ;  /* 0x000000010c0a7819 */ /* 0x048fe2000001020d */
[----:B------:R-:W-:-:S03]  /*0910*/  IMAD.SHL.U32 R7, R12, 0x2, RZ ;  /* 0x000000020c077824 */ /* 0x000fc600078e00ff */
[--C-:B------:R-:W-:Y:S02]  /*0920*/  SHF.R.U32.HI R9, RZ, 0x4, R10.reuse ;  /* 0x00000004ff097819 */ /* 0x100fe4000001160a */
[----:B------:R-:W-:-:S05]  /*0930*/  SHF.R.U64 R7, R7, 0x4, R10 ;  /* 0x0000000407077819 */ /* 0x000fca000000120a */
[----:B------:R3:W-:Y:S01]  /*0940*/  STS [UR12+0xc], R7 ;  /* 0x00000c07ff007988 */ /* 0x0007e2000800080c */
[----:B-1----:R-:W-:Y:S02]  /*0950*/  LOP3.LUT R5, R5, 0x7, RZ, 0xb8, !PT ;  /* 0x0000000705057812 */ /* 0x002fe400078eb8ff */
[----:B-----5:R-:W-:-:S03]  /*0960*/  LOP3.LUT R4, R4, 0xf, R9, 0xb8, !PT ;  /* 0x0000000f04047812 */ /* 0x020fc600078eb809 */
[----:B------:R3:W-:Y:S04]  /*0970*/  STS [UR12+0x34], R5 ;  /* 0x00003405ff007988 */ /* 0x0007e8000800080c */
[----:B------:R3:W-:Y:S02]  /*0980*/  STS [UR12+0x1c], R4 ;  /* 0x00001c04ff007988 */ /* 0x0007e4000800080c */
.L_x_21:
[----:B------:R-:W-:Y:S05]  /*0990*/  BSYNC B1 ;  /* 0x0000000000017941 */ /* 0x000fea0003800000 */
.L_x_20:
[----:B------:R-:W-:Y:S04]  /*09a0*/  BSSY B2, `(.L_x_22) ;  /* 0x000001a000027945 */ /* 0x000fe80003800000 */
[----:B------:R-:W-:Y:S04]  /*09b0*/  BSSY B1, `(.L_x_23) ;  /* 0x0000015000017945 */ /* 0x000fe80003800000 */
[----:B------:R-:W-:Y:S05]  /*09c0*/  @P2 BRA `(.L_x_24) ;  /* 0x0000000000202947 */ /* 0x000fea0003800000 */
[----:B-1-3--:R-:W1:Y:S02]  /*09d0*/  LDS R4, [UR12+0x34] ;  /* 0x0000340cff047984 */ /* 0x00ae640008000800 */
[----:B-1----:R-:W-:-:S05]  /*09e0*/  LOP3.LUT R4, R4, 0x38, RZ, 0xb8, !PT ;  /* 0x0000003804047812 */ /* 0x002fca00078eb8ff */
[----:B------:R1:W-:Y:S01]  /*09f0*/  STS [UR12+0x34], R4 ;  /* 0x00003404ff007988 */ /* 0x0003e2000800080c */
[----:B------:R-:W-:Y:S05]  /*0a00*/  @P2 BRA `(.L_x_25) ;  /* 0x0000000000202947 */ /* 0x000fea0003800000 */
[----:B-1----:R-:W1:Y:S01]  /*0a10*/  LDS R4, [UR12+0x8] ;  /* 0x0000080cff047984 */ /* 0x002e620008000800 */
[----:B------:R-:W-:-:S05]  /*0a20*/  IMAD.MOV.U32 R5, RZ, RZ, 0x780 ;  /* 0x00000780ff057424 */ /* 0x000fca00078e00ff */
[----:B-1----:R-:W-:-:S05]  /*0a30*/  LOP3.LUT R4, R4, 0x300, R5, 0xd8, !PT ;  /* 0x0000030004047812 */ /* 0x002fca00078ed805 */
[----:B------:R5:W-:Y:S02]  /*0a40*/  STS [UR12+0x8], R4 ;  /* 0x00000804ff007988 */ /* 0x000be4000800080c */
.L_x_24:
[----:B------:R-:W-:Y:S05]  /*0a50*/  @P2 BRA `(.L_x_26) ;  /* 0x0000000000282947 */ /* 0x000fea0003800000 */
[----:B-1-3-5:R-:W1:Y:S02]  /*0a60*/  LDS R4, [UR12+0x8] ;  /* 0x0000080cff047984 */ /* 0x02ae640008000800 */
[----:B-1----:R-:W-:-:S05]  /*0a70*/  LOP3.LUT R4, R4, 0x1800, RZ, 0xb8, !PT ;  /* 0x0000180004047812 */ /* 0x002fca00078eb8ff */
[----:B------:R3:W-:Y:S02]  /*0a80*/  STS [UR12+0x8], R4 ;  /* 0x00000804ff007988 */ /* 0x0007e4000800080c */
.L_x_25:
[----:B------:R-:W-:Y:S05]  /*0a90*/  @P2 BREAK B1 ;  /* 0x0000000000012942 */ /* 0x000fea0003800000 */
[----:B------:R-:W-:Y:S05]  /*0aa0*/  @P2 BRA `(.L_x_27) ;  /* 0x0000000000242947 */ /* 0x000fea0003800000 */
[----:B-1-3--:R-:W1:Y:S01]  /*0ab0*/  LDS R4, [UR12+0x8] ;  /* 0x0000080cff047984 */ /* 0x00ae620008000800 */
[----:B------:R-:W-:-:S05]  /*0ac0*/  IMAD.MOV.U32 R5, RZ, RZ, 0x6000 ;  /* 0x00006000ff057424 */ /* 0x000fca00078e00ff */
[----:B-1----:R-:W-:-:S04]  /*0ad0*/  LOP3.LUT R4, R4, 0x6000, R5, 0xd8, !PT ;  /* 0x0000600004047812 */ /* 0x002fc800078ed805 */
[----:B------:R-:W-:-:S05]  /*0ae0*/  LOP3.LUT R4, R4, 0x400000, RZ, 0xb8, !PT ;  /* 0x0040000004047812 */ /* 0x000fca00078eb8ff */
[----:B------:R1:W-:Y:S02]  /*0af0*/  STS [UR12+0x8], R4 ;  /* 0x00000804ff007988 */ /* 0x0003e4000800080c */
.L_x_26:
[----:B------:R-:W-:Y:S05]  /*0b00*/  BSYNC B1 ;  /* 0x0000000000017941 */ /* 0x000fea0003800000 */
.L_x_23:
[----:B-1-3-5:R-:W1:Y:S02]  /*0b10*/  @!P2 LDS R4, [UR12+0x8] ;  /* 0x0000080cff04a984 */ /* 0x02ae640008000800 */
[----:B-1----:R-:W-:-:S05]  /*0b20*/  @!P2 LOP3.LUT R4, R4, 0x8000, RZ, 0xb8, !PT ;  /* 0x000080000404a812 */ /* 0x002fca00078eb8ff */
[----:B------:R5:W-:Y:S02]  /*0b30*/  @!P2 STS [UR12+0x8], R4 ;  /* 0x00000804ff00a988 */ /* 0x000be4000800080c */
.L_x_27:
[----:B------:R-:W-:Y:S05]  /*0b40*/  BSYNC B2 ;  /* 0x0000000000027941 */ /* 0x000fea0003800000 */
.L_x_22:
[----:B------:R-:W-:Y:S05]  /*0b50*/  WARPSYNC.ALL ;  /* 0x0000000000007948 */ /* 0x000fea0003800000 */
[----:B------:R-:W-:-:S04]  /*0b60*/  UIADD3 UR27, UR5, 0x80, URZ ;  /* 0x00000080051b7890 */ /* 0x000fc8000fffe03f */
[----:B------:R-:W-:-:S04]  /*0b70*/  UIADD3 UR26, UP0, UR27, UR28, URZ ;  /* 0x0000001c1b1a7290 */ /* 0x000fc8000ff1e03f */
[----:B------:R-:W-:Y:S01]  /*0b80*/  ULEA.HI.X.SX32 UR27, UR27, UR29, 0x1, UP0 ;  /* 0x0000001d1b1b7291 */ /* 0x000fe200080f0e3f */
[----:B------:R-:W-:Y:S11]  /*0b90*/  @P0 BRA `(.L_x_28) ;  /* 0x0000000000280947 */ /* 0x000ff60003800000 */
[----:B-1-3-5:R-:W1:Y:S01]  /*0ba0*/  S2R R4, SR_LANEID ;  /* 0x0000000000047919 */ /* 0x02ae620000000000 */
[----:B------:R-:W-:Y:S05]  /*0bb0*/  WARPSYNC.ALL ;  /* 0x0000000000007948 */ /* 0x000fea0003800000 */
[----:B-1----:R-:W-:-:S05]  /*0bc0*/  IMAD.SHL.U32 R9, R4, 0x4, RZ ;  /* 0x0000000404097824 */ /* 0x002fca00078e00ff */
[----:B------:R-:W1:Y:S01]  /*0bd0*/  LDS R7, [R9+UR12] ;  /* 0x0000000c09077984 */ /* 0x000e620008000800 */
[----:B------:R-:W-:-:S05]  /*0be0*/  IADD3 R4, P1, R9, UR26, RZ ;  /* 0x0000001a09047c10 */ /* 0x000fca000ff3e0ff */
[----:B------:R-:W-:-:S05]  /*0bf0*/  IMAD.X R5, RZ, RZ, UR27, P1 ;  /* 0x0000001bff057e24 */ /* 0x000fca00088e06ff */
[----:B-1----:R1:W3:Y:S01]  /*0c00*/  ATOMG.E.EXCH.STRONG.GPU PT, RZ, [R4], R7 ;  /* 0x0000000704ff73a8 */ /* 0x0022e200041ee100 */
[----:B------:R-:W-:-:S04]  /*0c10*/  DEPBAR {5,4,3,2,1,0} ;  /* 0x0000003f0000791a */ /* 0x000fc80000000000 */
[----:B------:R1:W-:Y:S01]  /*0c20*/  UTMACCTL.IV [UR26] ;  /* 0x000000001a0079b9 */ /* 0x0003e20008000000 */
[----:B------:R-:W-:Y:S01]  /*0c30*/  NOP ;  /* 0x0000000000007918 */ /* 0x000fe20000000000 */
.L_x_28:
[----:B------:R-:W-:Y:S05]  /*0c40*/  @P0 BRA `(.L_x_29) ;  /* 0x00000000000c0947 */ /* 0x000fea0003800000 */
[----:B------:R0:W-:Y:S01]  /*0c50*/  UTMACMDFLUSH ;  /* 0x00000000000079b7 */ /* 0x0001e20000000000 */
[----:B------:R-:W-:Y:S05]  /*0c60*/  @P0 BRA `(.L_x_29) ;  /* 0x0000000000040947 */ /* 0x000fea0003800000 */
[----:B------:R-:W-:-:S04]  /*0c70*/  DEPBAR.LE SB0, 0x0 ;  /* 0x000080000000791a */ /* 0x000fc80000000000 */
.L_x_29:
[----:B------:R-:W-:Y:S05]  /*0c80*/  WARPSYNC.ALL ;  /* 0x0000000000007948 */ /* 0x000fea0003800000 */
[----:B---3--:R-:W-:Y:S06]  /*0c90*/  BAR.SYNC.DEFER_BLOCKING 0x0 ;  /* 0x0000000000007b1d */ /* 0x008fec0000010000 */
[----:B------:R-:W-:Y:S02]  /*0ca0*/  BSSY B2, `(.L_x_30) ;  /* 0x000000b000027945 */ /* 0x000fe40003800000 */
[----:B------:R-:W-:Y:S06]  /*0cb0*/  BAR.SYNC.DEFER_BLOCKING 0x0 ;  /* 0x0000000000007b1d */ /* 0x000fec0000010000 */
[----:B------:R3:W-:Y:S01]  /*0cc0*/  @!P0 STS [R11], RZ ;  /* 0x000000ff0b008388 */ /* 0x0007e20000000800 */
[----:B------:R-:W-:Y:S01]  /*0cd0*/  NOP ;  /* 0x0000000000007918 */ /* 0x000fe20000000000 */
[----:B------:R-:W-:Y:S05]  /*0ce0*/  @P2 BRA `(.L_x_31) ;  /* 0x0000000000182947 */ /* 0x000fea0003800000 */
[----:B-1---5:R-:W1:Y:S01]  /*0cf0*/  LDS R4, [UR12+0x8] ;  /* 0x0000080cff047984 */ /* 0x022e620008000800 */
[----:B--23--:R-:W2:Y:S01]  /*0d00*/  LDC.64 R10, c[0x0][0x220] ;  /* 0x00008800ff0a7b82 */ /* 0x00cea20000000a00 */
[----:B------:R-:W-:Y:S02]  /*0d10*/  IMAD.MOV.U32 R5, RZ, RZ, 0x70 ;  /* 0x00000070ff057424 */ /* 0x000fe400078e00ff */
[----:B--2---:R2:W-:Y:S03]  /*0d20*/  STS.64 [UR12], R10 ;  /* 0x0000000aff007988 */ /* 0x0045e60008000a0c */
[----:B-1----:R-:W-:-:S05]  /*0d30*/  LOP3.LUT R4, R4, 0x10, R5, 0xd8, !PT ;  /* 0x0000001004047812 */ /* 0x002fca00078ed805 */
[----:B------:R2:W-:Y:S02]  /*0d40*/  STS [UR12+0x8], R4 ;  /* 0x00000804ff007988 */ /* 0x0005e4000800080c */
.L_x_31:
[----:B-1----:R-:W-:Y:S05]  /*0d50*/  BSYNC B2 ;  /* 0x0000000000027941 */ /* 0x002fea0003800000 */
.L_x_30:
[----:B------:R-:W-:Y:S04]  /*0d60*/  BSSY B3, `(.L_x_32) ;  /* 0x0000011000037945 */ /* 0x000fe80003800000 */
[----:B------:R-:W-:Y:S04]  /*0d70*/  BSSY B2, `(.L_x_33) ;  /* 0x000000e000027945 */ /* 0x000fe80003800000 */
[----:B------:R-:W-:Y:S05]  /*0d80*/  @P2 BRA `(.L_x_34) ;  /* 0x0000000000242947 */ /* 0x000fea0003800000 */
[----:B--2--5:R-:W1:Y:S01]  /*0d90*/  LDS R4, [UR12+0x34] ;  /* 0x0000340cff047984 */ /* 0x024e620008000800 */
[----:B------:R-:W-:-:S05]  /*0da0*/  IMAD.MOV.U32 R5, RZ, RZ, 0x3f000000 ;  /* 0x3f000000ff057424 */ /* 0x000fca00078e00ff */
[----:B-1----:R-:W-:-:S05]  /*0db0*/  LOP3.LUT R4, R4, 0xff000000, R5, 0xb8, !PT ;  /* 0xff00000004047812 */ /* 0x002fca00078eb805 */
[----:B------:R1:W-:Y:S01]  /*0dc0*/  STS [UR12+0x34], R4 ;  /* 0x00003404ff007988 */ /* 0x0003e2000800080c */
[----:B------:R-:W-:Y:S05]  /*0dd0*/  @P2 BRA `(.L_x_35) ;  /* 0x00000000001c2947 */ /* 0x000fea0003800000 */
[----:B-1----:R-:W1:Y:S01]  /*0de0*/  LDS R4, [UR12+0x38] ;  /* 0x0000380cff047984 */ /* 0x002e620008000800 */
[----:B------:R-:W-:-:S05]  /*0df0*/  IMAD.MOV.U32 R5, RZ, RZ, 0x3f ;  /* 0x0000003fff057424 */ /* 0x000fca00078e00ff */
[----:B-1----:R-:W-:-:S05]  /*0e00*/  LOP3.LUT R4, R4, 0xff, R5, 0xb8, !PT ;  /* 0x000000ff04047812 */ /* 0x002fca00078eb805 */
[----:B------:R1:W-:Y:S02]  /*0e10*/  STS [UR12+0x38], R4 ;  /* 0x00003804ff007988 */ /* 0x0003e4000800080c */
.L_x_34:
[----:B------:R-:W-:Y:S05]  /*0e20*/  @P2 BREAK B2 ;  /* 0x0000000000022942 */ /* 0x000fea0003800000 */
[----:B------:R-:W-:Y:S05]  /*0e30*/  @P2 BRA `(.L_x_36) ;  /* 0x00000000000c2947 */ /* 0x000fea0003800000 */
[----:B------:R1:W-:Y:S02]  /*0e40*/  STS [UR12+0x20], R3 ;  /* 0x00002003ff007988 */ /* 0x0003e4000800080c */
.L_x_35:
[----:B------:R-:W-:Y:S05]  /*0e50*/  BSYNC B2 ;  /* 0x0000000000027941 */ /* 0x000fea0003800000 */
.L_x_33:
[----:B------:R1:W-:Y:S02]  /*0e60*/  @!P2 STS [UR12+0x24], R2 ;  /* 0x00002402ff00a988 */ /* 0x0003e4000800080c */
.L_x_36:
[----:B------:R-:W-:Y:S05]  /*0e70*/  BSYNC B3 ;  /* 0x0000000000037941 */ /* 0x000fea0003800000 */
.L_x_32:
[----:B------:R-:W-:Y:S05]  /*0e80*/  WARPSYNC.ALL ;  /* 0x0000000000007948 */ /* 0x000fea0003800000 */
[----:B------:R-:W-:Y:S04]  /*0e90*/  BSSY B3, `(.L_x_37) ;  /* 0x000000e000037945 */ /* 0x000fe80003800000 */
[----:B------:R-:W-:Y:S05]  /*0ea0*/  @P2 BRA `(.L_x_38) ;  /* 0x0000000000302947 */ /* 0x000fea0003800000 */
[----:B-1--4-:R-:W1:Y:S01]  /*0eb0*/  LDS R3, [UR12+0x34] ;  /* 0x0000340cff037984 */ /* 0x012e620008000800 */
[----:B--2--5:R-:W2:Y:S03]  /*0ec0*/  LDC.64 R4, c[0x0][0x248] ;  /* 0x00009200ff047b82 */ /* 0x024ea60000000a00 */
[----:B------:R-:W4:Y:S01]  /*0ed0*/  LDS R2, [UR12+0x1c] ;  /* 0x00001c0cff027984 */ /* 0x000f220008000800 */
[C---:B--2---:R-:W-:Y:S01]  /*0ee0*/  SHF.L.U64.HI R5, R4.reuse, 0x1, R5 ;  /* 0x0000000104057819 */ /* 0x044fe20000010205 */
[----:B------:R-:W-:-:S03]  /*0ef0*/  IMAD.SHL.U32 R4, R4, 0x2, RZ ;  /* 0x0000000204047824 */ /* 0x000fc600078e00ff */
[--C-:B------:R-:W-:Y:S02]  /*0f00*/  SHF.R.U32.HI R7, RZ, 0x4, R5.reuse ;  /* 0x00000004ff077819 */ /* 0x100fe40000011605 */
[----:B------:R-:W-:-:S05]  /*0f10*/  SHF.R.U64 R4, R4, 0x4, R5 ;  /* 0x0000000404047819 */ /* 0x000fca0000001205 */
[----:B------:R2:W-:Y:S01]  /*0f20*/  STS [UR12+0xc], R4 ;  /* 0x00000c04ff007988 */ /* 0x0005e2000800080c */
[----:B-1----:R-:W-:Y:S02]  /*0f30*/  LOP3.LUT R3, R3, 0x7, RZ, 0xb8, !PT ;  /* 0x0000000703037812 */ /* 0x002fe400078eb8ff */
[----:B----4-:R-:W-:-:S03]  /*0f40*/  LOP3.LUT R2, R2, 0xf, R7, 0xb8, !PT ;  /* 0x0000000f02027812 */ /* 0x010fc600078eb807 */
[----:B------:R2:W-:Y:S04]  /*0f50*/  STS [UR12+0x34], R3 ;  /* 0x00003403ff007988 */ /* 0x0005e8000800080c */
[----:B------:R2:W-:Y:S02]  /*0f60*/  STS [UR12+0x1c], R2 ;  /* 0x00001c02ff007988 */ /* 0x0005e4000800080c */
.L_x_38:
[----:B------:R-:W-:Y:S05]  /*0f70*/  BSYNC B3 ;  /* 0x0000000000037941 */ /* 0x000fea0003800000 */
.L_x_37:
[----:B------:R-:W-:Y:S04]  /*0f80*/  BSSY B3, `(.L_x_39) ;  /* 0x000001a000037945 */ /* 0x000fe80003800000 */
[----:B------:R-:W-:Y:S04]  /*0f90*/  BSSY B4, `(.L_x_40) ;  /* 0x0000015000047945 */ /* 0x000fe80003800000 */
[----:B------:R-:W-:Y:S05]  /*0fa0*/  @P2 BRA `(.L_x_41) ;  /* 0x0000000000202947 */ /* 0x000fea0003800000 */
[----:B-12---:R-:W1:Y:S02]  /*0fb0*/  LDS R2, [UR12+0x34] ;  /* 0x0000340cff027984 */ /* 0x006e640008000800 */
[----:B-1----:R-:W-:-:S05]  /*0fc0*/  LOP3.LUT R2, R2, 0x38, RZ, 0xb8, !PT ;  /* 0x0000003802027812 */ /* 0x002fca00078eb8ff */
[----:B------:R1:W-:Y:S01]  /*0fd0*/  STS [UR12+0x34], R2 ;  /* 0x00003402ff007988 */ /* 0x0003e2000800080c */
[----:B------:R-:W-:Y:S05]  /*0fe0*/  @P2 BRA `(.L_x_42) ;  /* 0x0000000000202947 */ /* 0x000fea0003800000 */
[----:B-1----:R-:W1:Y:S01]  /*0ff0*/  LDS R2, [UR12+0x8] ;  /* 0x0000080cff027984 */ /* 0x002e620008000800 */
[----:B----4-:R-:W-:-:S05]  /*1000*/  IMAD.MOV.U32 R3, RZ, RZ, 0x780 ;  /* 0x00000780ff037424 */ /* 0x010fca00078e00ff */
[----:B-1----:R-:W-:-:S05]  /*1010*/  LOP3.LUT R2, R2, 0x300, R3, 0xd8, !PT ;  /* 0x0000030002027812 */ /* 0x002fca00078ed803 */
[----:B------:R1:W-:Y:S02]  /*1020*/  STS [UR12+0x8], R2 ;  /* 0x00000802ff007988 */ /* 0x0003e4000800080c */
.L_x_41:
[----:B------:R-:W-:Y:S05]  /*1030*/  @P2 BRA `(.L_x_43) ;  /* 0x0000000000282947 */ /* 0x000fea0003800000 */
[----:B-12---:R-:W1:Y:S02]  /*1040*/  LDS R2, [UR12+0x8] ;  /* 0x0000080cff027984 */ /* 0x006e640008000800 */
[----:B-1----:R-:W-:-:S05]  /*1050*/  LOP3.LUT R2, R2, 0x1800, RZ, 0xb8, !PT ;  /* 0x0000180002027812 */ /* 0x002fca00078eb8ff */
[----:B------:R2:W-:Y:S02]  /*1060*/  STS [UR12+0x8], R2 ;  /* 0x00000802ff007988 */ /* 0x0005e4000800080c */
.L_x_42:
[----:B------:R-:W-:Y:S05]  /*1070*/  @P2 BREAK B4 ;  /* 0x0000000000042942 */ /* 0x000fea0003800000 */
[----:B------:R-:W-:Y:S05]  /*1080*/  @P2 BRA `(.L_x_44) ;  /* 0x0000000000242947 */ /* 0x000fea0003800000 */
[----:B-12---:R-:W1:Y:S01]  /*1090*/  LDS R2, [UR12+0x8] ;  /* 0x0000080cff027984 */ /* 0x006e620008000800 */
[----:B----4-:R-:W-:-:S05]  /*10a0*/  IMAD.MOV.U32 R3, RZ, RZ, 0x6000 ;  /* 0x00006000ff037424 */ /* 0x010fca00078e00ff */
[----:B-1----:R-:W-:-:S04]  /*10b0*/  LOP3.LUT R2, R2, 0x6000, R3, 0xd8, !PT ;  /* 0x0000600002027812 */ /* 0x002fc800078ed803 */
[----:B------:R-:W-:-:S05]  /*10c0*/  LOP3.LUT R2, R2, 0x400000, RZ, 0xb8, !PT ;  /* 0x0040000002027812 */ /* 0x000fca00078eb8ff */
[----:B------:R1:W-:Y:S02]  /*10d0*/  STS [UR12+0x8], R2 ;  /* 0x00000802ff007988 */ /* 0x0003e4000800080c */
.L_x_43:
[----:B------:R-:W-:Y:S05]  /*10e0*/  BSYNC B4 ;  /* 0x0000000000047941 */ /* 0x000fea0003800000 */
.L_x_40:
[----:B-12---:R-:W1:Y:S02]  /*10f0*/  @!P2 LDS R2, [UR12+0x8] ;  /* 0x0000080cff02a984 */ /* 0x006e640008000800 */
[----:B-1----:R-:W-:-:S05]  /*1100*/  @!P2 LOP3.LUT R2, R2, 0x8000, RZ, 0xb8, !PT ;  /* 0x000080000202a812 */ /* 0x002fca00078eb8ff */
[----:B------:R1:W-:Y:S02]  /*1110*/  @!P2 STS [UR12+0x8], R2 ;  /* 0x00000802ff00a988 */ /* 0x0003e4000800080c */
.L_x_44:
[----:B------:R-:W-:Y:S05]  /*1120*/  BSYNC B3 ;  /* 0x0000000000037941 */ /* 0x000fea0003800000 */
.L_x_39:
[----:B------:R-:W-:Y:S05]  /*1130*/  WARPSYNC.ALL ;  /* 0x0000000000007948 */ /* 0x000fea0003800000 */
[----:B------:R-:W-:Y:S01]  /*1140*/  UIADD3 UR5, UR5, 0x100, URZ ;  /* 0x0000010005057890 */ /* 0x000fe2000fffe03f */
[----:B------:R-:W-:Y:S02]  /*1150*/  ISETP.GE.AND P1, PT, R8, 0x1, PT ;  /* 0x000000010800780c */ /* 0x000fe40003f26270 */
[----:B------:R-:W-:Y:S02]  /*1160*/  CS2R R24, SRZ ;  /* 0x0000000000187805 */ /* 0x000fe4000001ff00 */
[----:B------:R-:W-:Y:S01]  /*1170*/  CS2R R26, SRZ ;  /* 0x00000000001a7805 */ /* 0x000fe2000001ff00 */
[----:B------:R-:W-:Y:S01]  /*1180*/  UIADD3 UR28, UP0, UR5, UR28, URZ ;  /* 0x0000001c051c7290 */ /* 0x000fe2000ff1e03f */
[----:B------:R-:W-:-:S02]  /*1190*/  CS2R R28, SRZ ;  /* 0x00000000001c7805 */ /* 0x000fc4000001ff00 */
[----:B------:R-:W-:Y:S01]  /*11a0*/  CS2R R30, SRZ ;  /* 0x00000000001e7805 */ /* 0x000fe2000001ff00 */
[----:B------:R-:W-:Y:S01]  /*11b0*/  IMAD.MOV.U32 R32, RZ, RZ, RZ ;  /* 0x000000ffff207224 */ /* 0x000fe200078e00ff */
[----:B------:R-:W-:Y:S01]  /*11c0*/  ULEA.HI.X.SX32 UR29, UR5, UR29, 0x1, UP0 ;  /* 0x0000001d051d7291 */ /* 0x000fe200080f0e3f */
[----:B------:R-:W-:Y:S11]  /*11d0*/  @P0 BRA `(.L_x_45) ;  /* 0x0000000000280947 */ /* 0x000ff60003800000 */
[----:B-12---:R-:W5:Y:S01]  /*11e0*/  S2R R2, SR_LANEID ;  /* 0x0000000000027919 */ /* 0x006f620000000000 */
[----:B------:R-:W-:Y:S05]  /*11f0*/  WARPSYNC.ALL ;  /* 0x0000000000007948 */ /* 0x000fea0003800000 */
[----:B-----5:R-:W-:-:S05]  /*1200*/  IMAD.SHL.U32 R4, R2, 0x4, RZ ;  /* 0x0000000402047824 */ /* 0x020fca00078e00ff */
[----:B------:R-:W1:Y:S01]  /*1210*/  LDS R5, [R4+UR12] ;  /* 0x0000000c04057984 */ /* 0x000e620008000800 */
[----:B------:R-:W-:-:S05]  /*1220*/  IADD3 R2, P3, R4, UR28, RZ ;  /* 0x0000001c04027c10 */ /* 0x000fca000ff7e0ff */
[----:B----4-:R-:W-:-:S05]  /*1230*/  IMAD.X R3, RZ, RZ, UR29, P3 ;  /* 0x0000001dff037e24 */ /* 0x010fca00098e06ff */
[----:B-1----:R1:W2:Y:S01]  /*1240*/  ATOMG.E.EXCH.STRONG.GPU PT, RZ, [R2], R5 ;  /* 0x0000000502ff73a8 */ /* 0x0022a200041ee100 */
[----:B------:R-:W-:-:S04]  /*1250*/  DEPBAR {5,4,3,2,1,0} ;  /* 0x0000003f0000791a */ /* 0x000fc80000000000 */
[----:B------:R1:W-:Y:S01]  /*1260*/  UTMACCTL.IV [UR28] ;  /* 0x000000001c0079b9 */ /* 0x0003e20008000000 */
[----:B------:R-:W-:Y:S01]  /*1270*/  NOP ;  /* 0x0000000000007918 */ /* 0x000fe20000000000 */
.L_x_45:
[----:B------:R-:W-:Y:S05]  /*1280*/  @P0 BRA `(.L_x_46) ;  /* 0x00000000000c0947 */ /* 0x000fea0003800000 */
[----:B------:R0:W-:Y:S01]  /*1290*/  UTMACMDFLUSH ;  /* 0x00000000000079b7 */ /* 0x0001e20000000000 */
[----:B------:R-:W-:Y:S05]  /*12a0*/  @P0 BRA `(.L_x_46) ;  /* 0x0000000000040947 */ /* 0x000fea0003800000 */
[----:B------:R-:W-:-:S04]  /*12b0*/  DEPBAR.LE SB0, 0x0 ;  /* 0x000080000000791a */ /* 0x000fc80000000000 */
.L_x_46:
[----:B------:R-:W-:Y:S05]  /*12c0*/  WARPSYNC.ALL ;  /* 0x0000000000007948 */ /* 0x000fea0003800000 */
[----:B--2---:R-:W-:Y:S01]  /*12d0*/  BAR.SYNC.DEFER_BLOCKING 0x0 ;  /* 0x0000000000007b1d */ /* 0x004fe20000010000 */
[----:B------:R-:W-:Y:S01]  /*12e0*/  USHF.L.U32 UR19, UR31, 0x6, URZ ;  /* 0x000000061f137899 */ /* 0x000fe2000800063f */
[----:B------:R-:W-:Y:S01]  /*12f0*/  IMAD.MOV.U32 R33, RZ, RZ, RZ ;  /* 0x000000ffff217224 */ /* 0x000fe200078e00ff */
[----:B------:R-:W-:Y:S02]  /*1300*/  CS2R R34, SRZ ;  /* 0x0000000000227805 */ /* 0x000fe4000001ff00 */
[----:B------:R-:W-:-:S02]  /*1310*/  CS2R R36, SRZ ;  /* 0x0000000000247805 */ /* 0x000fc4000001ff00 */
[----:B------:R-:W-:Y:S01]  /*1320*/  CS2R R38, SRZ ;  /* 0x0000000000267805 */ /* 0x000fe2000001ff00 */
[----:B------:R-:W-:Y:S01]  /*1330*/  VOTEU.ALL UP0, P2 ;  /* 0x00000000003f7886 */ /* 0x000fe20001000000 */
[----:B------:R-:W-:Y:S01]  /*1340*/  UMOV UR6, 0x1 ;  /* 0x0000000100067882 */ /* 0x000fe20000000000 */
[----:B------:R-:W-:Y:S01]  /*1350*/  VOTEU.ALL UP1, P2 ;  /* 0x00000000003f7886 */ /* 0x000fe20001020000 */
[----:B------:R-:W-:Y:S01]  /*1360*/  VOTEU.ALL UP2, P2 ;  /* 0x00000000003f7886 */ /* 0x000fe20001040000 */
[----:B------:R-:W-:Y:S01]  /*1370*/  CS2R R40, SRZ ;  /* 0x0000000000287805 */ /* 0x000fe2000001ff00 */
[----:B------:R-:W-:-:S04]  /*1380*/  @!UP0 UIADD3 UR8, -UR6, 0x100000, URZ ;  /* 0x0010000006088890 */ /* 0x000fc8000fffe13f */
[----:B------:R-:W-:Y:S02]  /*1390*/  @!UP0 USHF.L.U32 UR9, UR8, 0xb, URZ ;  /* 0x0000000b08098899 */ /* 0x000fe4000800063f */
[----:B------:R-:W-:Y:S01]  /*13a0*/  @!UP0 USHF.L.U32 UR8, UR8, 0x1, URZ ;  /* 0x0000000108088899 */ /* 0x000fe2000800063f */
        /* <DEDUP_REMOVED lines=9> */
[----:B------:R-:W-:Y:S01]  /*1440*/  VOTEU.ALL UP0, P2 ;  /* 0x00000000003f7886 */ /* 0x000fe20001000000 */
[----:B------:R-:W-:Y:S02]  /*1450*/  CS2R R48, SRZ ;  /* 0x0000000000307805 */ /* 0x000fe4000001ff00 */
[----:B------:R-:W-:Y:S02]  /*1460*/  CS2R R50, SRZ ;  /* 0x0000000000327805 */ /* 0x000fe4000001ff00 */
[----:B------:R-:W-:Y:S02]  /*1470*/  CS2R R52, SRZ ;  /* 0x0000000000347805 */ /* 0x000fe4000001ff00 */
[----:B------:R-:W-:Y:S01]  /*1480*/  CS2R R54, SRZ ;  /* 0x0000000000367805 */ /* 0x000fe2000001ff00 */
[----:B------:R-:W2:Y:S02]  /*1490*/  FENCE.VIEW.ASYNC.S ;  /* 0x00000000000073c6 */ /* 0x000ea40000000000 */
[----:B--2---:R-:W2:Y:S02]  /*14a0*/  @!UP0 SYNCS.EXCH.64 URZ, [UR12+0x6000], UR8 ;  /* 0x006000080c3f85b2 */ /* 0x004ea40008000100 */
[----:B--2---:R-:W-:Y:S06]  /*14b0*/  BAR.SYNC.DEFER_BLOCKING 0x0 ;  /* 0x0000000000007b1d */ /* 0x004fec0000010000 */
[----:B------:R2:W4:Y:S02]  /*14c0*/  @!UP1 SYNCS.EXCH.64 URZ, [UR12+0x6008], UR10 ;  /* 0x0060080a0c3f95b2 */ /* 0x0005240008000100 */
[----:B----4-:R-:W-:Y:S01]  /*14d0*/  BAR.SYNC.DEFER_BLOCKING 0x0 ;  /* 0x0000000000007b1d */ /* 0x010fe20000010000 */
[----:B--2---:R-:W-:-:S05]  /*14e0*/  USHF.L.U32 UR10, UR30, 0x6, URZ ;  /* 0x000000061e0a7899 */ /* 0x004fca000800063f */
[----:B------:R2:W4:Y:S01]  /*14f0*/  @!UP2 SYNCS.EXCH.64 URZ, [UR12+0x6010], UR6 ;  /* 0x006010060c3fa5b2 */ /* 0x0005220008000100 */
[----:B------:R-:W-:Y:S06]  /*1500*/  @!P1 BRA `(.L_x_47) ;  /* 0x00000004003c9947 */ /* 0x000fec0003800000 */
[----:B------:R-:W-:Y:S02]  /*1510*/  CS2R R24, SRZ ;  /* 0x0000000000187805 */ /* 0x000fe4000001ff00 */
[----:B------:R-:W-:Y:S02]  /*1520*/  CS2R R26, SRZ ;  /* 0x00000000001a7805 */ /* 0x000fe4000001ff00 */
[----:B------:R-:W-:Y:S02]  /*1530*/  CS2R R28, SRZ ;  /* 0x00000000001c7805 */ /* 0x000fe4000001ff00 */
[----:B------:R-:W-:Y:S02]  /*1540*/  CS2R R30, SRZ ;  /* 0x00000000001e7805 */ /* 0x000fe4000001ff00 */
[----:B------:R-:W-:Y:S02]  /*1550*/  CS2R R32, SRZ ;  /* 0x0000000000207805 */ /* 0x000fe4000001ff00 */
[----:B------:R-:W-:-:S02]  /*1560*/  CS2R R34, SRZ ;  /* 0x0000000000227805 */ /* 0x000fc4000001ff00 */
        /* <DEDUP_REMOVED lines=9> */
[----:B------:R-:W-:Y:S01]  /*1600*/  CS2R R54, SRZ ;  /* 0x0000000000367805 */ /* 0x000fe2000001ff00 */
[----:B------:R-:W-:Y:S01]  /*1610*/  UMOV UR5, URZ ;  /* 0x0000003f00057c82 */ /* 0x000fe20008000000 */
[----:B------:R-:W-:-:S05]  /*1620*/  UMOV UR18, URZ ;  /* 0x0000003f00127c82 */ /* 0x000fca0008000000 */
.L_x_49:
[----:B----4-:R-:W-:Y:S01]  /*1630*/  BAR.SYNC.DEFER_BLOCKING 0x0 ;  /* 0x0000000000007b1d */ /* 0x010fe20000010000 */
[----:B------:R-:W-:Y:S01]  /*1640*/  ULEA UR13, UR5, UR12, 0x3 ;  /* 0x0000000c050d7291 */ /* 0x000fe2000f8e183f */
[----:B-1----:R-:W-:Y:S01]  /*1650*/  @!P2 IMAD.MOV.U32 R2, RZ, RZ, 0x2000 ;  /* 0x00002000ff02a424 */ /* 0x002fe200078e00ff */
[----:B------:R-:W-:Y:S01]  /*1660*/  ELECT P0, URZ, PT ;  /* 0x00000000003f782f */ /* 0x000fe20003800000 */
[----:B------:R-:W-:-:S03]  /*1670*/  ULEA UR16, UR5, UR12, 0xc ;  /* 0x0000000c05107291 */ /* 0x000fc6000f8e603f */
[----:B------:R-:W-:Y:S02]  /*1680*/  ISETP.LT.U32.AND P0, PT, R6, 0x20, P0 ;  /* 0x000000200600780c */ /* 0x000fe40000701070 */
[----:B------:R-:W-:Y:S01]  /*1690*/  ELECT P1, URZ, PT ;  /* 0x00000000003f782f */ /* 0x000fe20003820000 */
[----:B------:R-:W-:-:S03]  /*16a0*/  UIADD3 UR8, UR16, 0x3000, URZ ;  /* 0x0000300010087890 */ /* 0x000fc6000fffe03f */
[----:B------:R-:W-:Y:S01]  /*16b0*/  ISETP.LT.U32.AND P1, PT, R6, 0x20, P1 ;  /* 0x000000200600780c */ /* 0x000fe20000f21070 */
[----:B------:R-:W-:-:S06]  /*16c0*/  UMOV UR11, UR18 ;  /* 0x00000012000b7c82 */ /* 0x000fcc0008000000 */
[----:B------:R-:W-:Y:S01]  /*16d0*/  VOTEU.ANY UP0, P0 ;  /* 0x00000000003f7886 */ /* 0x000fe20000000100 */
[----:B------:R-:W-:Y:S01]  /*16e0*/  VOTEU.ANY UP2, P0 ;  /* 0x00000000003f7886 */ /* 0x000fe20000040100 */
[----:B------:R1:W-:Y:S01]  /*16f0*/  @!P2 SYNCS.ARRIVE.TRANS64 RZ, [UR13+0x6000], R2 ;  /* 0x00600002ffffa9a7 */ /* 0x0003e2000800000d */
[----:B------:R4:W-:Y:S06]  /*1700*/  MEMBAR.ALL.CTA ;  /* 0x0000000000007992 */ /* 0x0009ec0000008000 */
[----:B----4-:R-:W4:Y:S01]  /*1710*/  FENCE.VIEW.ASYNC.S ;  /* 0x00000000000073c6 */ /* 0x010f220000000000 */
[----:B------:R-:W-:Y:S01]  /*1720*/  @UP0 UIADD3 UR17, UR13, 0x6000, URZ ;  /* 0x000060000d110890 */ /* 0x000fe2000fffe03f */
[----:B--2---:R-:W-:Y:S01]  /*1730*/  @UP0 UMOV UR6, UR24 ;  /* 0x0000001800060c82 */ /* 0x004fe20008000000 */
[----:B------:R-:W-:Y:S01]  /*1740*/  @UP0 UMOV UR7, UR25 ;  /* 0x0000001900070c82 */ /* 0x000fe20008000000 */
[----:B----4-:R-:W-:Y:S01]  /*1750*/  VOTEU.ANY UP1, P1 ;  /* 0x00000000003f7886 */ /* 0x010fe20000820100 */
[----:B------:R-:W-:Y:S01]  /*1760*/  VOTEU.ANY UP3, P1 ;  /* 0x00000000003f7886 */ /* 0x000fe20000860100 */
[----:B-1----:R-:W-:-:S03]  /*1770*/  IMAD.U32 R2, RZ, RZ, UR4 ;  /* 0x00000004ff027e24 */ /* 0x002fc6000f8e00ff */
[----:B------:R-:W-:Y:S01]  /*1780*/  @UP1 UIADD3 UR9, UR13, 0x6000, URZ ;  /* 0x000060000d091890 */ /* 0x000fe2000fffe03f */
[----:B------:R-:W-:Y:S01]  /*1790*/  @UP1 UMOV UR14, UR26 ;  /* 0x0000001a000e1c82 */ /* 0x000fe20008000000 */
[----:B------:R-:W-:Y:S01]  /*17a0*/  @UP1 UMOV UR15, UR27 ;  /* 0x0000001b000f1c82 */ /* 0x000fe20008000000 */
[----:B------:R-:W-:Y:S01]  /*17b0*/  SHF.L.U32 R2, R2, 0x1f, RZ ;  /* 0x0000001f02027819 */ /* 0x000fe200000006ff */
[----:B------:R-:W-:Y:S06]  /*17c0*/  BAR.SYNC.DEFER_BLOCKING 0x0 ;  /* 0x0000000000007b1d */ /* 0x000fec0000010000 */
[----:B------:R1:W-:Y:S02]  /*17d0*/  @UP2 UTMALDG.2D [UR16], [UR6] ;  /* 0x00000010060025b4 */ /* 0x0003e40008008000 */
[----:B------:R-:W-:Y:S06]  /*17e0*/  BAR.SYNC.DEFER_BLOCKING 0x0 ;  /* 0x0000000000007b1d */ /* 0x000fec0000010000 */
[----:B------:R1:W-:Y:S02]  /*17f0*/  @UP3 UTMALDG.2D [UR8], [UR14] ;  /* 0x000000080e0035b4 */ /* 0x0003e40008008000 */
[----:B------:R-:W-:Y:S06]  /*1800*/  BAR.SYNC.DEFER_BLOCKING 0x0 ;  /* 0x0000000000007b1d */ /* 0x000fec0000010000 */
[----:B------:R-:W2:Y:S02]  /*1810*/  SYNCS.PHASECHK.TRANS64.TRYWAIT P0, [UR13+0x6000], R2 ;  /* 0x00600002ff0075a7 */ /* 0x000ea4000800014d */
[----:B-12---:R-:W-:Y:S05]  /*1820*/  @!P0 BRA `(.L_x_48) ;  /* 0x00000004005c8947 */ /* 0x006fea0003800000 */
.L_x_50:
[----:B------:R-:W-:Y:S01]  /*1830*/  USHF.R.U32.HI UR6, URZ, 0x4, UR16 ;  /* 0x000000043f067899 */ /* 0x000fe20008011610 */
[----:B------:R-:W-:Y:S02]  /*1840*/  WARPGROUP.DEPBAR.LE gsb0, 0x0 ;  /* 0x00008000000079c5 */ /* 0x000fe40000010000 */
[----:B------:R-:W-:Y:S01]  /*1850*/  USHF.R.U32.HI UR8, URZ, 0x4, UR8 ;  /* 0x000000043f087899 */ /* 0x000fe20008011608 */
[----:B------:R-:W-:Y:S01]  /*1860*/  WARPGROUP.ARRIVE ;  /* 0x00000000000079c5 */ /* 0x000fe20000000000 */
[----:B------:R-:W-:Y:S01]  /*1870*/  USGXT.U32 UR6, UR6, 0xe ;  /* 0x0000000e0606789a */ /* 0x000fe20008000000 */
[----:B------:R-:W1:Y:S01]  /*1880*/  LDC R2, c[0x0][0x230] ;  /* 0x00008c00ff027b82 */ /* 0x000e620000000800 */
[----:B------:R-:W-:Y:S01]  /*1890*/  USGXT.U32 UR8, UR8, 0xe ;  /* 0x0000000e0808789a */ /* 0x000fe20008000000 */
[----:B------:R-:W-:Y:S01]  /*18a0*/  UMOV UR21, 0x80000020 ;  /* 0x8000002000157882 */ /* 0x000fe20000000000 */
[----:B------:R-:W-:Y:S01]  /*18b0*/  UMOV UR23, 0x40000040 ;  /* 0x4000004000177882 */ /* 0x000fe20000000000 */
[----:B------:R-:W-:-:S02]  /*18c0*/  UIADD3 UR18, UR18, 0x20, URZ ;  /* 0x0000002012127890 */ /* 0x000fc4000fffe03f */
[----:B------:R-:W-:Y:S02]  /*18d0*/  UMOV UR20, UR6 ;  /* 0x0000000600147c82 */ /* 0x000fe40008000000 */
[----:B------:R-:W-:Y:S01]  /*18e0*/  UMOV UR22, UR8 ;  /* 0x0000000800167c82 */ /* 0x000fe20008000000 */
[----:B------:R-:W-:Y:S01]  /*18f0*/  UIADD3 UR5, UR5, 0x1, URZ ;  /* 0x0000000105057890 */ /* 0x000fe2000fffe03f */
[----:B------:R-:W-:Y:S01]  /*1900*/  HGMMA.64x64x16.F32 R24, gdesc[UR20].tnspB, R24 ;  /* 0x40e00000141879f0 */ /* 0x000fe20008700818 */
[----:B------:R-:W-:Y:S01]  /*1910*/  UMOV UR20, 0xfffffffe ;  /* 0xfffffffe00147882 */ /* 0x000fe20000000000 */
[----:B------:R-:W-:Y:S01]  /*1920*/  UMOV UR21, 0x7fffffdf ;  /* 0x7fffffdf00157882 */ /* 0x000fe20000000000 */
[----:B------:R-:W-:Y:S01]  /*1930*/  UMOV UR22, 0x80 ;  /* 0x0000008000167882 */ /* 0x000fe20000000000 */
[----:B------:R-:W-:Y:S01]  /*1940*/  UMOV UR23, 0x40000040 ;  /* 0x4000004000177882 */ /* 0x000fe20000000000 */
[----:B------:R-:W-:Y:S01]  /*1950*/  UMOV UR7, URZ ;  /* 0x0000003f00077c82 */ /* 0x000fe20008000000 */
[----:B------:R-:W-:Y:S01]  /*1960*/  UMOV UR9, URZ ;  /* 0x0000003f00097c82 */ /* 0x000fe20008000000 */
[----:B------:R-:W-:-:S02]  /*1970*/  UIADD3.64 UR20, UR6, -UR20, URZ ;  /* 0x8000001406147297 */ /* 0x000fc4000fffe03f */
[----:B------:R-:W-:Y:S02]  /*1980*/  UIADD3.64 UR22, UR8, UR22, URZ ;  /* 0x0000001608167297 */ /* 0x000fe4000fffe03f */
[----:B------:R-:W-:Y:S01]  /*1990*/  UISETP.NE.U32.AND UP0, UPT, UR5, 0x3, UPT ;  /* 0x000000030500788c */ /* 0x000fe2000bf05070 */
[----:B-1----:R-:W-:-:S03]  /*19a0*/  ISETP.LE.AND P0, PT, R2, UR18, PT ;  /* 0x0000001202007c0c */ /* 0x002fc6000bf03270 */
[----:B------:R-:W-:Y:S02]  /*19b0*/  USEL UR6, URZ, 0x1, UP0 ;  /* 0x000000013f067887 */ /* 0x000fe40008000000 */
[----:B------:R-:W-:Y:S02]  /*19c0*/  USEL UR5, UR5, URZ, UP0 ;  /* 0x0000003f05057287 */ /* 0x000fe40008000000 */
[----:B------:R-:W-:Y:S01]  /*19d0*/  ULOP3.LUT UR4, UR4, UR6, URZ, 0x3c, !UPT ;  /* 0x0000000604047292 */ /* 0x000fe2000f8e3c3f */
[----:B------:R-:W-:Y:S05]  /*19e0*/  HGMMA.64x64x16.F32 R24, gdesc[UR20].tnspB, R24, gsb0 ;  /* 0x40e00000141879f0 */ /* 0x000fea0008000818 */
[----:B------:R-:W-:Y:S06]  /*19f0*/  @!P0 BRA `(.L_x_49) ;  /* 0xfffffffc000c8947 */ /* 0x000fec000383ffff */
.L_x_47:
[----:B------:R-:W-:Y:S02]  /*1a00*/  WARPGROUP.DEPBAR.LE gsb0, 0x0 ;  /* 0x00008000000079c5 */ /* 0x000fe40000010000 */
[----:B----4-:R-:W-:Y:S01]  /*1a10*/  BAR.SYNC.DEFER_BLOCKING 0x0 ;  /* 0x0000000000007b1d */ /* 0x010fe20000010000 */
[C---:B-1----:R-:W-:Y:S01]  /*1a20*/  IMAD.SHL.U32 R2, R0.reuse, 0x80, RZ ;  /* 0x0000008000027824 */ /* 0x042fe200078e00ff */
[----:B------:R-:W-:Y:S01]  /*1a30*/  F2FP.F16.F32.PACK_AB R24, R25, R24 ;  /* 0x000000181918723e */ /* 0x000fe200000000ff */
[----:B------:R-:W-:Y:S01]  /*1a40*/  IMAD.SHL.U32 R3, R0, 0x40, RZ ;  /* 0x0000004000037824 */ /* 0x000fe200078e00ff */
[----:B------:R-:W-:Y:S02]  /*1a50*/  F2FP.F16.F32.PACK_AB R25, R27, R26 ;  /* 0x0000001a1b19723e */ /* 0x000fe400000000ff */
[----:B------:R-:W-:Y:S02]  /*1a60*/  ELECT P0, URZ, PT ;  /* 0x00000000003f782f */ /* 0x000fe40003800000 */
[----:B------:R-:W-:Y:S01]  /*1a70*/  LOP3.LUT R2, R2, 0x780, RZ, 0xc0, !PT ;  /* 0x0000078002027812 */ /* 0x000fe200078ec0ff */
[----:B------:R-:W-:Y:S01]  /*1a80*/  UMOV UR13, UR10 ;  /* 0x0000000a000d7c82 */ /* 0x000fe20008000000 */
[----:B------:R-:W-:Y:S01]  /*1a90*/  F2FP.F16.F32.PACK_AB R32, R33, R32 ;  /* 0x000000202120723e */ /* 0x000fe200000000ff */
[----:B------:R-:W-:Y:S01]  /*1aa0*/  UMOV UR14, UR19 ;  /* 0x00000013000e7c82 */ /* 0x000fe20008000000 */
[----:B-----5:R-:W-:Y:S01]  /*1ab0*/  LOP3.LUT R4, R2, 0x1800, R3, 0xf8, !PT ;  /* 0x0000180002047812 */ /* 0x020fe200078ef803 */
[----:B------:R-:W-:Y:S01]  /*1ac0*/  IMAD.SHL.U32 R2, R0, 0x10, RZ ;  /* 0x0000001000027824 */ /* 0x000fe200078e00ff */
[----:B------:R-:W-:-:S02]  /*1ad0*/  F2FP.F16.F32.PACK_AB R26, R29, R28 ;  /* 0x0000001c1d1a723e */ /* 0x000fc400000000ff */
[----:B------:R-:W-:Y:S02]  /*1ae0*/  F2FP.F16.F32.PACK_AB R27, R31, R30 ;  /* 0x0000001e1f1b723e */ /* 0x000fe400000000ff */
[----:B------:R-:W-:Y:S02]  /*1af0*/  LOP3.LUT R3, R2, 0x70, RZ, 0xc0, !PT ;  /* 0x0000007002037812 */ /* 0x000fe400078ec0ff */
[----:B------:R-:W-:Y:S02]  /*1b00*/  F2FP.F16.F32.PACK_AB R33, R35, R34 ;  /* 0x000000222321723e */ /* 0x000fe400000000ff */
[----:B------:R-:W-:Y:S02]  /*1b10*/  LOP3.LUT R3, R3, 0x10, R0, 0x78, !PT ;  /* 0x0000001003037812 */ /* 0x000fe400078e7800 */
[----:B------:R-:W-:Y:S01]  /*1b20*/  F2FP.F16.F32.PACK_AB R40, R41, R40 ;  /* 0x000000282928723e */ /* 0x000fe200000000ff */
[----:B------:R-:W1:Y:S02]  /*1b30*/  @!P2 SYNCS.CCTL.IV [UR12+0x6000] ;  /* 0x00600000ff00a9b1 */ /* 0x000e64000800000c */
[----:B-1----:R-:W-:Y:S01]  /*1b40*/  BAR.SYNC.DEFER_BLOCKING 0x0 ;  /* 0x0000000000007b1d */ /* 0x002fe20000010000 */
[----:B------:R-:W-:-:S02]  /*1b50*/  LOP3.LUT R3, R4, R3, RZ, 0xfc, !PT ;  /* 0x0000000304037212 */ /* 0x000fc400078efcff */
[----:B------:R-:W-:Y:S02]  /*1b60*/  F2FP.F16.F32.PACK_AB R34, R37, R36 ;  /* 0x000000242522723e */ /* 0x000fe400000000ff */
[C---:B------:R-:W-:Y:S01]  /*1b70*/  LOP3.LUT R2, R3.reuse, 0x20, RZ, 0x3c, !PT ;  /* 0x0000002003027812 */ /* 0x040fe200078e3cff */
[C---:B------:R-:W-:Y:S01]  /*1b80*/  VIADD R0, R3.reuse, UR12 ;  /* 0x0000000c03007c36 */ /* 0x040fe20008000000 */
[C---:B------:R-:W-:Y:S02]  /*1b90*/  LOP3.LUT R4, R3.reuse, 0x40, RZ, 0x3c, !PT ;  /* 0x0000004003047812 */ /* 0x040fe400078e3cff */
[----:B------:R-:W-:Y:S01]  /*1ba0*/  LOP3.LUT R3, R3, 0x60, RZ, 0x3c, !PT ;  /* 0x0000006003037812 */ /* 0x000fe200078e3cff */
[----:B------:R-:W-:Y:S01]  /*1bb0*/  VIADD R2, R2, UR12 ;  /* 0x0000000c02027c36 */ /* 0x000fe20008000000 */
[----:B------:R-:W-:Y:S01]  /*1bc0*/  F2FP.F16.F32.PACK_AB R35, R39, R38 ;  /* 0x000000262723723e */ /* 0x000fe200000000ff */
[----:B------:R-:W-:Y:S01]  /*1bd0*/  VIADD R4, R4, UR12 ;  /* 0x0000000c04047c36 */ /* 0x000fe20008000000 */
[----:B------:R-:W-:Y:S01]  /*1be0*/  F2FP.F16.F32.PACK_AB R41, R43, R42 ;  /* 0x0000002a2b29723e */ /* 0x000fe200000000ff */
[----:B------:R-:W-:Y:S01]  /*1bf0*/  VIADD R3, R3, UR12 ;  /* 0x0000000c03037c36 */ /* 0x000fe20008000000 */
[----:B------:R-:W-:-:S02]  /*1c00*/  F2FP.F16.F32.PACK_AB R48, R49, R48 ;  /* 0x000000303130723e */ /* 0x000fc400000000ff */
[----:B------:R-:W-:Y:S02]  /*1c10*/  F2FP.F16.F32.PACK_AB R42, R45, R44 ;  /* 0x0000002c2d2a723e */ /* 0x000fe400000000ff */
[----:B------:R-:W-:Y:S02]  /*1c20*/  F2FP.F16.F32.PACK_AB R43, R47, R46 ;  /* 0x0000002e2f2b723e */ /* 0x000fe400000000ff */
[----:B------:R-:W-:Y:S02]  /*1c30*/  F2FP.F16.F32.PACK_AB R49, R51, R50 ;  /* 0x000000323331723e */ /* 0x000fe400000000ff */
[----:B------:R-:W-:Y:S01]  /*1c40*/  F2FP.F16.F32.PACK_AB R50, R53, R52 ;  /* 0x000000343532723e */ /* 0x000fe200000000ff */
[----:B------:R-:W1:Y:S02]  /*1c50*/  @!P2 SYNCS.CCTL.IV [UR12+0x6008] ;  /* 0x00600800ff00a9b1 */ /* 0x000e64000800000c */
[----:B-1----:R-:W-:Y:S01]  /*1c60*/  BAR.SYNC.DEFER_BLOCKING 0x0 ;  /* 0x0000000000007b1d */ /* 0x002fe20000010000 */
[----:B------:R-:W-:-:S02]  /*1c70*/  F2FP.F16.F32.PACK_AB R51, R55, R54 ;  /* 0x000000363733723e */ /* 0x000fc400000000ff */
[----:B------:R-:W-:-:S13]  /*1c80*/  ISETP.LT.U32.AND P0, PT, R6, 0x20, P0 ;  /* 0x000000200600780c */ /* 0x000fda0000701070 */
[----:B------:R-:W-:Y:S01]  /*1c90*/  VOTEU.ANY UP0, P0 ;  /* 0x00000000003f7886 */ /* 0x000fe20000000100 */
[----:B------:R-:W-:-:S04]  /*1ca0*/  VOTEU.ANY UP1, P0 ;  /* 0x00000000003f7886 */ /* 0x000fc80000020100 */
[----:B--2---:R-:W-:Y:S01]  /*1cb0*/  @UP0 UMOV UR6, UR28 ;  /* 0x0000001c00060c82 */ /* 0x004fe20008000000 */
[----:B------:R-:W-:Y:S01]  /*1cc0*/  @UP0 UMOV UR7, UR29 ;  /* 0x0000001d00070c82 */ /* 0x000fe20008000000 */
[----:B------:R-:W1:Y:S02]  /*1cd0*/  @!P2 SYNCS.CCTL.IV [UR12+0x6010] ;  /* 0x00601000ff00a9b1 */ /* 0x000e64000800000c */
[----:B-1----:R-:W-:Y:S04]  /*1ce0*/  STSM.16.M88.4 [R0], R24 ;  /* 0x0000001800007844 */ /* 0x002fe80000000200 */
[----:B------:R-:W-:Y:S04]  /*1cf0*/  STSM.16.M88.4 [R2], R32 ;  /* 0x0000002002007844 */ /* 0x000fe80000000200 */
[----:B------:R-:W-:Y:S04]  /*1d00*/  STSM.16.M88.4 [R4], R40 ;  /* 0x0000002804007844 */ /* 0x000fe80000000200 */
[----:B------:R-:W-:Y:S01]  /*1d10*/  STSM.16.M88.4 [R3], R48 ;  /* 0x0000003003007844 */ /* 0x000fe20000000200 */
[----:B------:R1:W-:Y:S06]  /*1d20*/  MEMBAR.ALL.CTA ;  /* 0x0000000000007992 */ /* 0x0003ec0000008000 */
[----:B-1----:R-:W1:Y:S02]  /*1d30*/  FENCE.VIEW.ASYNC.S ;  /* 0x00000000000073c6 */ /* 0x002e640000000000 */
[----:B-1----:R-:W-:Y:S06]  /*1d40*/  BAR.SYNC.DEFER_BLOCKING 0x0 ;  /* 0x0000000000007b1d */ /* 0x002fec0000010000 */
[----:B------:R1:W-:Y:S01]  /*1d50*/  @UP1 UTMASTG.2D [UR12], [UR6] ;  /* 0x0000000c060013b5 */ /* 0x0003e20008008000 */
[----:B------:R0:W-:Y:S01]  /*1d60*/  UTMACMDFLUSH ;  /* 0x00000000000079b7 */ /* 0x0001e20000000000 */
[----:B------:R-:W-:-:S04]  /*1d70*/  DEPBAR.LE SB0, 0x0 ;  /* 0x000080000000791a */ /* 0x000fc80000000000 */
[----:B------:R-:W-:Y:S06]  /*1d80*/  BAR.SYNC.DEFER_BLOCKING 0x0 ;  /* 0x0000000000007b1d */ /* 0x000fec0000010000 */
[----:B-1----:R-:W-:Y:S05]  /*1d90*/  EXIT ;  /* 0x000000000000794d */ /* 0x002fea0003800000 */
.L_x_48:
[----:B------:R-:W1:Y:S02]  /*1da0*/  SYNCS.PHASECHK.TRANS64.TRYWAIT P0, [UR13+0x6000], R2 ;  /* 0x00600002ff0075a7 */ /* 0x000e64000800014d */
[----:B-1----:R-:W-:Y:S05]  /*1db0*/  @!P0 BRA `(.L_x_48) ;  /* 0xfffffffc00f88947 */ /* 0x002fea000383ffff */
[----:B------:R-:W-:Y:S05]  /*1dc0*/  BRA `(.L_x_50) ;  /* 0xfffffff800987947 */ /* 0x000fea000383ffff */
.L_x_51:
[----:B------:R-:W-:-:S00]  /*1dd0*/  BRA `(.L_x_51) ;  /* 0xfffffffc00fc7947 */ /* 0x000fc0000383ffff */
[----:B------:R-:W-:-:S00]  /*1de0*/  NOP ;  /* 0x0000000000007918 */ /* 0x000fc00000000000 */
        /* <DEDUP_REMOVED lines=9> */
.L_x_52:


//--------------------- .nv.shared.gluon_wgmma    --------------------------
	.section	.nv.shared.gluon_wgmma,"aw",@nobits
	.sectionflags	@""
	.align	16
	.zero		1024


//--------------------- .nv.shared.reserved.0     --------------------------
	.section	.nv.shared.reserved.0,"aw",@nobits
	.weak		__nv_reservedSMEM_offset_0_alias
	.size		__nv_reservedSMEM_offset_0_alias, 0, 0
	.other		__nv_reservedSMEM_offset_0_alias,@"STO_CUDA_RESERVED_SHARED STV_DEFAULT"
__nv_reservedSMEM_offset_0_alias:
	.zero		0


//--------------------- .nv.constant0.gluon_wgmma --------------------------
	.section	.nv.constant0.gluon_wgmma,"a",@progbits
	.sectionflags	@""
	.align	4
.nv.constant0.gluon_wgmma:
	.zero		608


//--------------------- SYMBOLS --------------------------

	.type		.nv.reservedSmem.offset0,@object
	.size		.nv.reservedSmem.offset0,0x4
